//
// Generated by NVIDIA NVVM Compiler
//
// Compiler Build ID: CL-36424714
// Cuda compilation tools, release 13.0, V13.0.88
// Based on NVVM 20.0.0
//

.version 9.0
.target sm_100
.address_size 64

	// .globl	_Z22prepare_softmax_kernelP13__nv_bfloat16S0_S0_iii
// _ZZ11blockReduceIXadL_Z13warpReduceMaxfEEEffbfE10shared_val has been demoted
// _ZZ11blockReduceIXadL_Z13warpReduceSumfEEEffbfE10shared_val has been demoted

.visible .entry _Z22prepare_softmax_kernelP13__nv_bfloat16S0_S0_iii(
	.param .u64 .ptr .align 1 _Z22prepare_softmax_kernelP13__nv_bfloat16S0_S0_iii_param_0,
	.param .u64 .ptr .align 1 _Z22prepare_softmax_kernelP13__nv_bfloat16S0_S0_iii_param_1,
	.param .u64 .ptr .align 1 _Z22prepare_softmax_kernelP13__nv_bfloat16S0_S0_iii_param_2,
	.param .u32 _Z22prepare_softmax_kernelP13__nv_bfloat16S0_S0_iii_param_3,
	.param .u32 _Z22prepare_softmax_kernelP13__nv_bfloat16S0_S0_iii_param_4,
	.param .u32 _Z22prepare_softmax_kernelP13__nv_bfloat16S0_S0_iii_param_5
)
{
	.reg .pred 	%p<41>;
	.reg .b16 	%rs<19>;
	.reg .b32 	%r<143>;
	.reg .b32 	%f<525>;
	.reg .b64 	%rd<34>;
	// demoted variable
	.shared .align 4 .b8 _ZZ11blockReduceIXadL_Z13warpReduceMaxfEEEffbfE10shared_val[128];
	// demoted variable
	.shared .align 4 .b8 _ZZ11blockReduceIXadL_Z13warpReduceSumfEEEffbfE10shared_val[128];
	ld.param.u64 	%rd8, [_Z22prepare_softmax_kernelP13__nv_bfloat16S0_S0_iii_param_0];
	ld.param.u64 	%rd6, [_Z22prepare_softmax_kernelP13__nv_bfloat16S0_S0_iii_param_1];
	ld.param.u64 	%rd7, [_Z22prepare_softmax_kernelP13__nv_bfloat16S0_S0_iii_param_2];
	ld.param.s32 	%rd3, [_Z22prepare_softmax_kernelP13__nv_bfloat16S0_S0_iii_param_4];
	ld.param.s32 	%rd9, [_Z22prepare_softmax_kernelP13__nv_bfloat16S0_S0_iii_param_5];
	cvta.to.global.u64 	%rd10, %rd8;
	mov.u32 	%r11, %ctaid.x;
	cvt.u64.u32 	%rd1, %r11;
	mul.lo.s64 	%rd11, %rd9, %rd1;
	shl.b64 	%rd12, %rd11, 1;
	add.s64 	%rd2, %rd10, %rd12;
	add.s64 	%rd13, %rd3, 7;
	shr.u64 	%rd14, %rd13, 3;
	mov.u32 	%r1, %tid.x;
	mov.u32 	%r2, %ntid.x;
	cvt.u32.u64 	%r12, %rd14;
	add.s32 	%r13, %r1, %r12;
	sub.s32 	%r141, %r13, %r2;
	mul.wide.s32 	%rd15, %r141, 8;
	add.s64 	%rd16, %rd15, 8;
	setp.le.u64 	%p1, %rd16, %rd3;
	mov.f32 	%f520, 0f00000000;
	mov.f32 	%f519, 0fFF800000;
	@%p1 bra 	$L__BB0_12;
	mov.f32 	%f519, 0fFF800000;
	mov.f32 	%f520, 0f00000000;
$L__BB0_2:
	mul.wide.s32 	%rd4, %r141, 8;
	setp.lt.u64 	%p2, %rd4, %rd3;
	@%p2 bra 	$L__BB0_3;
	bra.uni 	$L__BB0_11;
$L__BB0_3:
	shl.b64 	%rd17, %rd4, 1;
	add.s64 	%rd5, %rd2, %rd17;
	ld.global.u16 	%rs1, [%rd5];
	// begin inline asm
	{ cvt.f32.bf16 %f41, %rs1;}

	// end inline asm
	max.f32 	%f5, %f519, %f41;
	sub.f32 	%f42, %f519, %f5;
	fma.rn.f32 	%f43, %f42, 0f3BBB989D, 0f3F000000;
	cvt.sat.f32.f32 	%f44, %f43;
	mov.f32 	%f45, 0f4B400001;
	mov.f32 	%f46, 0f437C0000;
	fma.rm.f32 	%f47, %f44, %f46, %f45;
	add.f32 	%f48, %f47, 0fCB40007F;
	neg.f32 	%f49, %f48;
	fma.rn.f32 	%f50, %f42, 0f3FB8AA3B, %f49;
	fma.rn.f32 	%f51, %f42, 0f32A57060, %f50;
	mov.b32 	%r14, %f47;
	shl.b32 	%r15, %r14, 23;
	mov.b32 	%f52, %r15;
	ex2.approx.ftz.f32 	%f53, %f51;
	mul.f32 	%f54, %f53, %f52;
	mul.f32 	%f55, %f520, %f54;
	sub.f32 	%f56, %f41, %f5;
	fma.rn.f32 	%f57, %f56, 0f3BBB989D, 0f3F000000;
	cvt.sat.f32.f32 	%f58, %f57;
	fma.rm.f32 	%f59, %f58, %f46, %f45;
	add.f32 	%f60, %f59, 0fCB40007F;
	neg.f32 	%f61, %f60;
	fma.rn.f32 	%f62, %f56, 0f3FB8AA3B, %f61;
	fma.rn.f32 	%f63, %f56, 0f32A57060, %f62;
	mov.b32 	%r16, %f59;
	shl.b32 	%r17, %r16, 23;
	mov.b32 	%f64, %r17;
	ex2.approx.ftz.f32 	%f65, %f63;
	fma.rn.f32 	%f520, %f65, %f64, %f55;
	add.s64 	%rd18, %rd4, 1;
	setp.ge.u64 	%p3, %rd18, %rd3;
	mov.f32 	%f519, %f5;
	@%p3 bra 	$L__BB0_11;
	ld.global.u16 	%rs2, [%rd5+2];
	// begin inline asm
	{ cvt.f32.bf16 %f66, %rs2;}

	// end inline asm
	max.f32 	%f519, %f5, %f66;
	sub.f32 	%f67, %f5, %f519;
	fma.rn.f32 	%f68, %f67, 0f3BBB989D, 0f3F000000;
	cvt.sat.f32.f32 	%f69, %f68;
	mov.f32 	%f70, 0f4B400001;
	mov.f32 	%f71, 0f437C0000;
	fma.rm.f32 	%f72, %f69, %f71, %f70;
	add.f32 	%f73, %f72, 0fCB40007F;
	neg.f32 	%f74, %f73;
	fma.rn.f32 	%f75, %f67, 0f3FB8AA3B, %f74;
	fma.rn.f32 	%f76, %f67, 0f32A57060, %f75;
	mov.b32 	%r18, %f72;
	shl.b32 	%r19, %r18, 23;
	mov.b32 	%f77, %r19;
	ex2.approx.ftz.f32 	%f78, %f76;
	mul.f32 	%f79, %f78, %f77;
	mul.f32 	%f80, %f520, %f79;
	sub.f32 	%f81, %f66, %f519;
	fma.rn.f32 	%f82, %f81, 0f3BBB989D, 0f3F000000;
	cvt.sat.f32.f32 	%f83, %f82;
	fma.rm.f32 	%f84, %f83, %f71, %f70;
	add.f32 	%f85, %f84, 0fCB40007F;
	neg.f32 	%f86, %f85;
	fma.rn.f32 	%f87, %f81, 0f3FB8AA3B, %f86;
	fma.rn.f32 	%f88, %f81, 0f32A57060, %f87;
	mov.b32 	%r20, %f84;
	shl.b32 	%r21, %r20, 23;
	mov.b32 	%f89, %r21;
	ex2.approx.ftz.f32 	%f90, %f88;
	fma.rn.f32 	%f520, %f90, %f89, %f80;
	add.s64 	%rd19, %rd4, 2;
	setp.ge.u64 	%p4, %rd19, %rd3;
	@%p4 bra 	$L__BB0_11;
	ld.global.u16 	%rs3, [%rd5+4];
	// begin inline asm
	{ cvt.f32.bf16 %f91, %rs3;}

	// end inline asm
	max.f32 	%f9, %f519, %f91;
	sub.f32 	%f92, %f519, %f9;
	fma.rn.f32 	%f93, %f92, 0f3BBB989D, 0f3F000000;
	cvt.sat.f32.f32 	%f94, %f93;
	mov.f32 	%f95, 0f4B400001;
	mov.f32 	%f96, 0f437C0000;
	fma.rm.f32 	%f97, %f94, %f96, %f95;
	add.f32 	%f98, %f97, 0fCB40007F;
	neg.f32 	%f99, %f98;
	fma.rn.f32 	%f100, %f92, 0f3FB8AA3B, %f99;
	fma.rn.f32 	%f101, %f92, 0f32A57060, %f100;
	mov.b32 	%r22, %f97;
	shl.b32 	%r23, %r22, 23;
	mov.b32 	%f102, %r23;
	ex2.approx.ftz.f32 	%f103, %f101;
	mul.f32 	%f104, %f103, %f102;
	mul.f32 	%f105, %f520, %f104;
	sub.f32 	%f106, %f91, %f9;
	fma.rn.f32 	%f107, %f106, 0f3BBB989D, 0f3F000000;
	cvt.sat.f32.f32 	%f108, %f107;
	fma.rm.f32 	%f109, %f108, %f96, %f95;
	add.f32 	%f110, %f109, 0fCB40007F;
	neg.f32 	%f111, %f110;
	fma.rn.f32 	%f112, %f106, 0f3FB8AA3B, %f111;
	fma.rn.f32 	%f113, %f106, 0f32A57060, %f112;
	mov.b32 	%r24, %f109;
	shl.b32 	%r25, %r24, 23;
	mov.b32 	%f114, %r25;
	ex2.approx.ftz.f32 	%f115, %f113;
	fma.rn.f32 	%f520, %f115, %f114, %f105;
	add.s64 	%rd20, %rd4, 3;
	setp.ge.u64 	%p5, %rd20, %rd3;
	mov.f32 	%f519, %f9;
	@%p5 bra 	$L__BB0_11;
	ld.global.u16 	%rs4, [%rd5+6];
	// begin inline asm
	{ cvt.f32.bf16 %f116, %rs4;}

	// end inline asm
	max.f32 	%f519, %f9, %f116;
	sub.f32 	%f117, %f9, %f519;
	fma.rn.f32 	%f118, %f117, 0f3BBB989D, 0f3F000000;
	cvt.sat.f32.f32 	%f119, %f118;
	mov.f32 	%f120, 0f4B400001;
	mov.f32 	%f121, 0f437C0000;
	fma.rm.f32 	%f122, %f119, %f121, %f120;
	add.f32 	%f123, %f122, 0fCB40007F;
	neg.f32 	%f124, %f123;
	fma.rn.f32 	%f125, %f117, 0f3FB8AA3B, %f124;
	fma.rn.f32 	%f126, %f117, 0f32A57060, %f125;
	mov.b32 	%r26, %f122;
	shl.b32 	%r27, %r26, 23;
	mov.b32 	%f127, %r27;
	ex2.approx.ftz.f32 	%f128, %f126;
	mul.f32 	%f129, %f128, %f127;
	mul.f32 	%f130, %f520, %f129;
	sub.f32 	%f131, %f116, %f519;
	fma.rn.f32 	%f132, %f131, 0f3BBB989D, 0f3F000000;
	cvt.sat.f32.f32 	%f133, %f132;
	fma.rm.f32 	%f134, %f133, %f121, %f120;
	add.f32 	%f135, %f134, 0fCB40007F;
	neg.f32 	%f136, %f135;
	fma.rn.f32 	%f137, %f131, 0f3FB8AA3B, %f136;
	fma.rn.f32 	%f138, %f131, 0f32A57060, %f137;
	mov.b32 	%r28, %f134;
	shl.b32 	%r29, %r28, 23;
	mov.b32 	%f139, %r29;
	ex2.approx.ftz.f32 	%f140, %f138;
	fma.rn.f32 	%f520, %f140, %f139, %f130;
	add.s64 	%rd21, %rd4, 4;
	setp.ge.u64 	%p6, %rd21, %rd3;
	@%p6 bra 	$L__BB0_11;
	ld.global.u16 	%rs5, [%rd5+8];
	// begin inline asm
	{ cvt.f32.bf16 %f141, %rs5;}

	// end inline asm
	max.f32 	%f13, %f519, %f141;
	sub.f32 	%f142, %f519, %f13;
	fma.rn.f32 	%f143, %f142, 0f3BBB989D, 0f3F000000;
	cvt.sat.f32.f32 	%f144, %f143;
	mov.f32 	%f145, 0f4B400001;
	mov.f32 	%f146, 0f437C0000;
	fma.rm.f32 	%f147, %f144, %f146, %f145;
	add.f32 	%f148, %f147, 0fCB40007F;
	neg.f32 	%f149, %f148;
	fma.rn.f32 	%f150, %f142, 0f3FB8AA3B, %f149;
	fma.rn.f32 	%f151, %f142, 0f32A57060, %f150;
	mov.b32 	%r30, %f147;
	shl.b32 	%r31, %r30, 23;
	mov.b32 	%f152, %r31;
	ex2.approx.ftz.f32 	%f153, %f151;
	mul.f32 	%f154, %f153, %f152;
	mul.f32 	%f155, %f520, %f154;
	sub.f32 	%f156, %f141, %f13;
	fma.rn.f32 	%f157, %f156, 0f3BBB989D, 0f3F000000;
	cvt.sat.f32.f32 	%f158, %f157;
	fma.rm.f32 	%f159, %f158, %f146, %f145;
	add.f32 	%f160, %f159, 0fCB40007F;
	neg.f32 	%f161, %f160;
	fma.rn.f32 	%f162, %f156, 0f3FB8AA3B, %f161;
	fma.rn.f32 	%f163, %f156, 0f32A57060, %f162;
	mov.b32 	%r32, %f159;
	shl.b32 	%r33, %r32, 23;
	mov.b32 	%f164, %r33;
	ex2.approx.ftz.f32 	%f165, %f163;
	fma.rn.f32 	%f520, %f165, %f164, %f155;
	add.s64 	%rd22, %rd4, 5;
	setp.ge.u64 	%p7, %rd22, %rd3;
	mov.f32 	%f519, %f13;
	@%p7 bra 	$L__BB0_11;
	ld.global.u16 	%rs6, [%rd5+10];
	// begin inline asm
	{ cvt.f32.bf16 %f166, %rs6;}

	// end inline asm
	max.f32 	%f519, %f13, %f166;
	sub.f32 	%f167, %f13, %f519;
	fma.rn.f32 	%f168, %f167, 0f3BBB989D, 0f3F000000;
	cvt.sat.f32.f32 	%f169, %f168;
	mov.f32 	%f170, 0f4B400001;
	mov.f32 	%f171, 0f437C0000;
	fma.rm.f32 	%f172, %f169, %f171, %f170;
	add.f32 	%f173, %f172, 0fCB40007F;
	neg.f32 	%f174, %f173;
	fma.rn.f32 	%f175, %f167, 0f3FB8AA3B, %f174;
	fma.rn.f32 	%f176, %f167, 0f32A57060, %f175;
	mov.b32 	%r34, %f172;
	shl.b32 	%r35, %r34, 23;
	mov.b32 	%f177, %r35;
	ex2.approx.ftz.f32 	%f178, %f176;
	mul.f32 	%f179, %f178, %f177;
	mul.f32 	%f180, %f520, %f179;
	sub.f32 	%f181, %f166, %f519;
	fma.rn.f32 	%f182, %f181, 0f3BBB989D, 0f3F000000;
	cvt.sat.f32.f32 	%f183, %f182;
	fma.rm.f32 	%f184, %f183, %f171, %f170;
	add.f32 	%f185, %f184, 0fCB40007F;
	neg.f32 	%f186, %f185;
	fma.rn.f32 	%f187, %f181, 0f3FB8AA3B, %f186;
	fma.rn.f32 	%f188, %f181, 0f32A57060, %f187;
	mov.b32 	%r36, %f184;
	shl.b32 	%r37, %r36, 23;
	mov.b32 	%f189, %r37;
	ex2.approx.ftz.f32 	%f190, %f188;
	fma.rn.f32 	%f520, %f190, %f189, %f180;
	add.s64 	%rd23, %rd4, 6;
	setp.ge.u64 	%p8, %rd23, %rd3;
	@%p8 bra 	$L__BB0_11;
	ld.global.u16 	%rs7, [%rd5+12];
	// begin inline asm
	{ cvt.f32.bf16 %f191, %rs7;}

	// end inline asm
	max.f32 	%f17, %f519, %f191;
	sub.f32 	%f192, %f519, %f17;
	fma.rn.f32 	%f193, %f192, 0f3BBB989D, 0f3F000000;
	cvt.sat.f32.f32 	%f194, %f193;
	mov.f32 	%f195, 0f4B400001;
	mov.f32 	%f196, 0f437C0000;
	fma.rm.f32 	%f197, %f194, %f196, %f195;
	add.f32 	%f198, %f197, 0fCB40007F;
	neg.f32 	%f199, %f198;
	fma.rn.f32 	%f200, %f192, 0f3FB8AA3B, %f199;
	fma.rn.f32 	%f201, %f192, 0f32A57060, %f200;
	mov.b32 	%r38, %f197;
	shl.b32 	%r39, %r38, 23;
	mov.b32 	%f202, %r39;
	ex2.approx.ftz.f32 	%f203, %f201;
	mul.f32 	%f204, %f203, %f202;
	mul.f32 	%f205, %f520, %f204;
	sub.f32 	%f206, %f191, %f17;
	fma.rn.f32 	%f207, %f206, 0f3BBB989D, 0f3F000000;
	cvt.sat.f32.f32 	%f208, %f207;
	fma.rm.f32 	%f209, %f208, %f196, %f195;
	add.f32 	%f210, %f209, 0fCB40007F;
	neg.f32 	%f211, %f210;
	fma.rn.f32 	%f212, %f206, 0f3FB8AA3B, %f211;
	fma.rn.f32 	%f213, %f206, 0f32A57060, %f212;
	mov.b32 	%r40, %f209;
	shl.b32 	%r41, %r40, 23;
	mov.b32 	%f214, %r41;
	ex2.approx.ftz.f32 	%f215, %f213;
	fma.rn.f32 	%f520, %f215, %f214, %f205;
	add.s64 	%rd24, %rd4, 7;
	setp.ge.u64 	%p9, %rd24, %rd3;
	mov.f32 	%f519, %f17;
	@%p9 bra 	$L__BB0_11;
	ld.global.u16 	%rs8, [%rd5+14];
	// begin inline asm
	{ cvt.f32.bf16 %f216, %rs8;}

	// end inline asm
	max.f32 	%f519, %f17, %f216;
	sub.f32 	%f217, %f17, %f519;
	fma.rn.f32 	%f218, %f217, 0f3BBB989D, 0f3F000000;
	cvt.sat.f32.f32 	%f219, %f218;
	mov.f32 	%f220, 0f4B400001;
	mov.f32 	%f221, 0f437C0000;
	fma.rm.f32 	%f222, %f219, %f221, %f220;
	add.f32 	%f223, %f222, 0fCB40007F;
	neg.f32 	%f224, %f223;
	fma.rn.f32 	%f225, %f217, 0f3FB8AA3B, %f224;
	fma.rn.f32 	%f226, %f217, 0f32A57060, %f225;
	mov.b32 	%r42, %f222;
	shl.b32 	%r43, %r42, 23;
	mov.b32 	%f227, %r43;
	ex2.approx.ftz.f32 	%f228, %f226;
	mul.f32 	%f229, %f228, %f227;
	mul.f32 	%f230, %f520, %f229;
	sub.f32 	%f231, %f216, %f519;
	fma.rn.f32 	%f232, %f231, 0f3BBB989D, 0f3F000000;
	cvt.sat.f32.f32 	%f233, %f232;
	fma.rm.f32 	%f234, %f233, %f221, %f220;
	add.f32 	%f235, %f234, 0fCB40007F;
	neg.f32 	%f236, %f235;
	fma.rn.f32 	%f237, %f231, 0f3FB8AA3B, %f236;
	fma.rn.f32 	%f238, %f231, 0f32A57060, %f237;
	mov.b32 	%r44, %f234;
	shl.b32 	%r45, %r44, 23;
	mov.b32 	%f239, %r45;
	ex2.approx.ftz.f32 	%f240, %f238;
	fma.rn.f32 	%f520, %f240, %f239, %f230;
$L__BB0_11:
	sub.s32 	%r141, %r141, %r2;
	mul.wide.s32 	%rd25, %r141, 8;
	add.s64 	%rd26, %rd25, 8;
	setp.gt.u64 	%p10, %rd26, %rd3;
	@%p10 bra 	$L__BB0_2;
$L__BB0_12:
	setp.lt.s32 	%p11, %r141, 0;
	@%p11 bra 	$L__BB0_14;
$L__BB0_13:
	mul.wide.u32 	%rd27, %r141, 16;
	add.s64 	%rd28, %rd2, %rd27;
	ld.global.v4.u32 	{%r46, %r47, %r48, %r49}, [%rd28];
	mov.b32 	{%rs9, %rs10}, %r46;
	mov.b32 	{%rs11, %rs12}, %r47;
	mov.b32 	{%rs13, %rs14}, %r48;
	mov.b32 	{%rs15, %rs16}, %r49;
	// begin inline asm
	{ cvt.f32.bf16 %f241, %rs9;}

	// end inline asm
	max.f32 	%f249, %f519, %f241;
	sub.f32 	%f250, %f519, %f249;
	fma.rn.f32 	%f251, %f250, 0f3BBB989D, 0f3F000000;
	cvt.sat.f32.f32 	%f252, %f251;
	mov.f32 	%f253, 0f4B400001;
	mov.f32 	%f254, 0f437C0000;
	fma.rm.f32 	%f255, %f252, %f254, %f253;
	add.f32 	%f256, %f255, 0fCB40007F;
	neg.f32 	%f257, %f256;
	fma.rn.f32 	%f258, %f250, 0f3FB8AA3B, %f257;
	fma.rn.f32 	%f259, %f250, 0f32A57060, %f258;
	mov.b32 	%r50, %f255;
	shl.b32 	%r51, %r50, 23;
	mov.b32 	%f260, %r51;
	ex2.approx.ftz.f32 	%f261, %f259;
	mul.f32 	%f262, %f261, %f260;
	mul.f32 	%f263, %f520, %f262;
	sub.f32 	%f264, %f241, %f249;
	fma.rn.f32 	%f265, %f264, 0f3BBB989D, 0f3F000000;
	cvt.sat.f32.f32 	%f266, %f265;
	fma.rm.f32 	%f267, %f266, %f254, %f253;
	add.f32 	%f268, %f267, 0fCB40007F;
	neg.f32 	%f269, %f268;
	fma.rn.f32 	%f270, %f264, 0f3FB8AA3B, %f269;
	fma.rn.f32 	%f271, %f264, 0f32A57060, %f270;
	mov.b32 	%r52, %f267;
	shl.b32 	%r53, %r52, 23;
	mov.b32 	%f272, %r53;
	ex2.approx.ftz.f32 	%f273, %f271;
	fma.rn.f32 	%f274, %f273, %f272, %f263;
	// begin inline asm
	{ cvt.f32.bf16 %f242, %rs10;}

	// end inline asm
	max.f32 	%f275, %f249, %f242;
	sub.f32 	%f276, %f249, %f275;
	fma.rn.f32 	%f277, %f276, 0f3BBB989D, 0f3F000000;
	cvt.sat.f32.f32 	%f278, %f277;
	fma.rm.f32 	%f279, %f278, %f254, %f253;
	add.f32 	%f280, %f279, 0fCB40007F;
	neg.f32 	%f281, %f280;
	fma.rn.f32 	%f282, %f276, 0f3FB8AA3B, %f281;
	fma.rn.f32 	%f283, %f276, 0f32A57060, %f282;
	mov.b32 	%r54, %f279;
	shl.b32 	%r55, %r54, 23;
	mov.b32 	%f284, %r55;
	ex2.approx.ftz.f32 	%f285, %f283;
	mul.f32 	%f286, %f285, %f284;
	mul.f32 	%f287, %f274, %f286;
	sub.f32 	%f288, %f242, %f275;
	fma.rn.f32 	%f289, %f288, 0f3BBB989D, 0f3F000000;
	cvt.sat.f32.f32 	%f290, %f289;
	fma.rm.f32 	%f291, %f290, %f254, %f253;
	add.f32 	%f292, %f291, 0fCB40007F;
	neg.f32 	%f293, %f292;
	fma.rn.f32 	%f294, %f288, 0f3FB8AA3B, %f293;
	fma.rn.f32 	%f295, %f288, 0f32A57060, %f294;
	mov.b32 	%r56, %f291;
	shl.b32 	%r57, %r56, 23;
	mov.b32 	%f296, %r57;
	ex2.approx.ftz.f32 	%f297, %f295;
	fma.rn.f32 	%f298, %f297, %f296, %f287;
	// begin inline asm
	{ cvt.f32.bf16 %f243, %rs11;}

	// end inline asm
	max.f32 	%f299, %f275, %f243;
	sub.f32 	%f300, %f275, %f299;
	fma.rn.f32 	%f301, %f300, 0f3BBB989D, 0f3F000000;
	cvt.sat.f32.f32 	%f302, %f301;
	fma.rm.f32 	%f303, %f302, %f254, %f253;
	add.f32 	%f304, %f303, 0fCB40007F;
	neg.f32 	%f305, %f304;
	fma.rn.f32 	%f306, %f300, 0f3FB8AA3B, %f305;
	fma.rn.f32 	%f307, %f300, 0f32A57060, %f306;
	mov.b32 	%r58, %f303;
	shl.b32 	%r59, %r58, 23;
	mov.b32 	%f308, %r59;
	ex2.approx.ftz.f32 	%f309, %f307;
	mul.f32 	%f310, %f309, %f308;
	mul.f32 	%f311, %f298, %f310;
	sub.f32 	%f312, %f243, %f299;
	fma.rn.f32 	%f313, %f312, 0f3BBB989D, 0f3F000000;
	cvt.sat.f32.f32 	%f314, %f313;
	fma.rm.f32 	%f315, %f314, %f254, %f253;
	add.f32 	%f316, %f315, 0fCB40007F;
	neg.f32 	%f317, %f316;
	fma.rn.f32 	%f318, %f312, 0f3FB8AA3B, %f317;
	fma.rn.f32 	%f319, %f312, 0f32A57060, %f318;
	mov.b32 	%r60, %f315;
	shl.b32 	%r61, %r60, 23;
	mov.b32 	%f320, %r61;
	ex2.approx.ftz.f32 	%f321, %f319;
	fma.rn.f32 	%f322, %f321, %f320, %f311;
	// begin inline asm
	{ cvt.f32.bf16 %f244, %rs12;}

	// end inline asm
	max.f32 	%f323, %f299, %f244;
	sub.f32 	%f324, %f299, %f323;
	fma.rn.f32 	%f325, %f324, 0f3BBB989D, 0f3F000000;
	cvt.sat.f32.f32 	%f326, %f325;
	fma.rm.f32 	%f327, %f326, %f254, %f253;
	add.f32 	%f328, %f327, 0fCB40007F;
	neg.f32 	%f329, %f328;
	fma.rn.f32 	%f330, %f324, 0f3FB8AA3B, %f329;
	fma.rn.f32 	%f331, %f324, 0f32A57060, %f330;
	mov.b32 	%r62, %f327;
	shl.b32 	%r63, %r62, 23;
	mov.b32 	%f332, %r63;
	ex2.approx.ftz.f32 	%f333, %f331;
	mul.f32 	%f334, %f333, %f332;
	mul.f32 	%f335, %f322, %f334;
	sub.f32 	%f336, %f244, %f323;
	fma.rn.f32 	%f337, %f336, 0f3BBB989D, 0f3F000000;
	cvt.sat.f32.f32 	%f338, %f337;
	fma.rm.f32 	%f339, %f338, %f254, %f253;
	add.f32 	%f340, %f339, 0fCB40007F;
	neg.f32 	%f341, %f340;
	fma.rn.f32 	%f342, %f336, 0f3FB8AA3B, %f341;
	fma.rn.f32 	%f343, %f336, 0f32A57060, %f342;
	mov.b32 	%r64, %f339;
	shl.b32 	%r65, %r64, 23;
	mov.b32 	%f344, %r65;
	ex2.approx.ftz.f32 	%f345, %f343;
	fma.rn.f32 	%f346, %f345, %f344, %f335;
	// begin inline asm
	{ cvt.f32.bf16 %f245, %rs13;}

	// end inline asm
	max.f32 	%f347, %f323, %f245;
	sub.f32 	%f348, %f323, %f347;
	fma.rn.f32 	%f349, %f348, 0f3BBB989D, 0f3F000000;
	cvt.sat.f32.f32 	%f350, %f349;
	fma.rm.f32 	%f351, %f350, %f254, %f253;
	add.f32 	%f352, %f351, 0fCB40007F;
	neg.f32 	%f353, %f352;
	fma.rn.f32 	%f354, %f348, 0f3FB8AA3B, %f353;
	fma.rn.f32 	%f355, %f348, 0f32A57060, %f354;
	mov.b32 	%r66, %f351;
	shl.b32 	%r67, %r66, 23;
	mov.b32 	%f356, %r67;
	ex2.approx.ftz.f32 	%f357, %f355;
	mul.f32 	%f358, %f357, %f356;
	mul.f32 	%f359, %f346, %f358;
	sub.f32 	%f360, %f245, %f347;
	fma.rn.f32 	%f361, %f360, 0f3BBB989D, 0f3F000000;
	cvt.sat.f32.f32 	%f362, %f361;
	fma.rm.f32 	%f363, %f362, %f254, %f253;
	add.f32 	%f364, %f363, 0fCB40007F;
	neg.f32 	%f365, %f364;
	fma.rn.f32 	%f366, %f360, 0f3FB8AA3B, %f365;
	fma.rn.f32 	%f367, %f360, 0f32A57060, %f366;
	mov.b32 	%r68, %f363;
	shl.b32 	%r69, %r68, 23;
	mov.b32 	%f368, %r69;
	ex2.approx.ftz.f32 	%f369, %f367;
	fma.rn.f32 	%f370, %f369, %f368, %f359;
	// begin inline asm
	{ cvt.f32.bf16 %f246, %rs14;}

	// end inline asm
	max.f32 	%f371, %f347, %f246;
	sub.f32 	%f372, %f347, %f371;
	fma.rn.f32 	%f373, %f372, 0f3BBB989D, 0f3F000000;
	cvt.sat.f32.f32 	%f374, %f373;
	fma.rm.f32 	%f375, %f374, %f254, %f253;
	add.f32 	%f376, %f375, 0fCB40007F;
	neg.f32 	%f377, %f376;
	fma.rn.f32 	%f378, %f372, 0f3FB8AA3B, %f377;
	fma.rn.f32 	%f379, %f372, 0f32A57060, %f378;
	mov.b32 	%r70, %f375;
	shl.b32 	%r71, %r70, 23;
	mov.b32 	%f380, %r71;
	ex2.approx.ftz.f32 	%f381, %f379;
	mul.f32 	%f382, %f381, %f380;
	mul.f32 	%f383, %f370, %f382;
	sub.f32 	%f384, %f246, %f371;
	fma.rn.f32 	%f385, %f384, 0f3BBB989D, 0f3F000000;
	cvt.sat.f32.f32 	%f386, %f385;
	fma.rm.f32 	%f387, %f386, %f254, %f253;
	add.f32 	%f388, %f387, 0fCB40007F;
	neg.f32 	%f389, %f388;
	fma.rn.f32 	%f390, %f384, 0f3FB8AA3B, %f389;
	fma.rn.f32 	%f391, %f384, 0f32A57060, %f390;
	mov.b32 	%r72, %f387;
	shl.b32 	%r73, %r72, 23;
	mov.b32 	%f392, %r73;
	ex2.approx.ftz.f32 	%f393, %f391;
	fma.rn.f32 	%f394, %f393, %f392, %f383;
	// begin inline asm
	{ cvt.f32.bf16 %f247, %rs15;}

	// end inline asm
	max.f32 	%f395, %f371, %f247;
	sub.f32 	%f396, %f371, %f395;
	fma.rn.f32 	%f397, %f396, 0f3BBB989D, 0f3F000000;
	cvt.sat.f32.f32 	%f398, %f397;
	fma.rm.f32 	%f399, %f398, %f254, %f253;
	add.f32 	%f400, %f399, 0fCB40007F;
	neg.f32 	%f401, %f400;
	fma.rn.f32 	%f402, %f396, 0f3FB8AA3B, %f401;
	fma.rn.f32 	%f403, %f396, 0f32A57060, %f402;
	mov.b32 	%r74, %f399;
	shl.b32 	%r75, %r74, 23;
	mov.b32 	%f404, %r75;
	ex2.approx.ftz.f32 	%f405, %f403;
	mul.f32 	%f406, %f405, %f404;
	mul.f32 	%f407, %f394, %f406;
	sub.f32 	%f408, %f247, %f395;
	fma.rn.f32 	%f409, %f408, 0f3BBB989D, 0f3F000000;
	cvt.sat.f32.f32 	%f410, %f409;
	fma.rm.f32 	%f411, %f410, %f254, %f253;
	add.f32 	%f412, %f411, 0fCB40007F;
	neg.f32 	%f413, %f412;
	fma.rn.f32 	%f414, %f408, 0f3FB8AA3B, %f413;
	fma.rn.f32 	%f415, %f408, 0f32A57060, %f414;
	mov.b32 	%r76, %f411;
	shl.b32 	%r77, %r76, 23;
	mov.b32 	%f416, %r77;
	ex2.approx.ftz.f32 	%f417, %f415;
	fma.rn.f32 	%f418, %f417, %f416, %f407;
	// begin inline asm
	{ cvt.f32.bf16 %f248, %rs16;}

	// end inline asm
	max.f32 	%f519, %f395, %f248;
	sub.f32 	%f419, %f395, %f519;
	fma.rn.f32 	%f420, %f419, 0f3BBB989D, 0f3F000000;
	cvt.sat.f32.f32 	%f421, %f420;
	fma.rm.f32 	%f422, %f421, %f254, %f253;
	add.f32 	%f423, %f422, 0fCB40007F;
	neg.f32 	%f424, %f423;
	fma.rn.f32 	%f425, %f419, 0f3FB8AA3B, %f424;
	fma.rn.f32 	%f426, %f419, 0f32A57060, %f425;
	mov.b32 	%r78, %f422;
	shl.b32 	%r79, %r78, 23;
	mov.b32 	%f427, %r79;
	ex2.approx.ftz.f32 	%f428, %f426;
	mul.f32 	%f429, %f428, %f427;
	mul.f32 	%f430, %f418, %f429;
	sub.f32 	%f431, %f248, %f519;
	fma.rn.f32 	%f432, %f431, 0f3BBB989D, 0f3F000000;
	cvt.sat.f32.f32 	%f433, %f432;
	fma.rm.f32 	%f434, %f433, %f254, %f253;
	add.f32 	%f435, %f434, 0fCB40007F;
	neg.f32 	%f436, %f435;
	fma.rn.f32 	%f437, %f431, 0f3FB8AA3B, %f436;
	fma.rn.f32 	%f438, %f431, 0f32A57060, %f437;
	mov.b32 	%r80, %f434;
	shl.b32 	%r81, %r80, 23;
	mov.b32 	%f439, %r81;
	ex2.approx.ftz.f32 	%f440, %f438;
	fma.rn.f32 	%f520, %f440, %f439, %f430;
	sub.s32 	%r141, %r141, %r2;
	setp.gt.s32 	%p12, %r141, -1;
	@%p12 bra 	$L__BB0_13;
$L__BB0_14:
	and.b32  	%r9, %r1, 31;
	shr.u32 	%r10, %r2, 5;
	mov.b32 	%r82, %f519;
	shfl.sync.bfly.b32	%r83|%p13, %r82, 16, 31, -1;
	mov.b32 	%f441, %r83;
	max.f32 	%f442, %f519, %f441;
	mov.b32 	%r84, %f442;
	shfl.sync.bfly.b32	%r85|%p14, %r84, 8, 31, -1;
	mov.b32 	%f443, %r85;
	max.f32 	%f444, %f442, %f443;
	mov.b32 	%r86, %f444;
	shfl.sync.bfly.b32	%r87|%p15, %r86, 4, 31, -1;
	mov.b32 	%f445, %r87;
	max.f32 	%f446, %f444, %f445;
	mov.b32 	%r88, %f446;
	shfl.sync.bfly.b32	%r89|%p16, %r88, 2, 31, -1;
	mov.b32 	%f447, %r89;
	max.f32 	%f448, %f446, %f447;
	mov.b32 	%r90, %f448;
	shfl.sync.bfly.b32	%r91|%p17, %r90, 1, 31, -1;
	mov.b32 	%f449, %r91;
	max.f32 	%f29, %f448, %f449;
	setp.ne.s32 	%p18, %r9, 0;
	@%p18 bra 	$L__BB0_16;
	shr.u32 	%r92, %r1, 3;
	mov.u32 	%r93, _ZZ11blockReduceIXadL_Z13warpReduceMaxfEEEffbfE10shared_val;
	add.s32 	%r94, %r93, %r92;
	st.shared.f32 	[%r94], %f29;
$L__BB0_16:
	bar.sync 	0;
	setp.ge.u32 	%p19, %r9, %r10;
	mov.f32 	%f523, 0fFF800000;
	@%p19 bra 	$L__BB0_18;
	shl.b32 	%r95, %r9, 2;
	mov.u32 	%r96, _ZZ11blockReduceIXadL_Z13warpReduceMaxfEEEffbfE10shared_val;
	add.s32 	%r97, %r96, %r95;
	ld.shared.f32 	%f523, [%r97];
$L__BB0_18:
	setp.ne.s32 	%p20, %r9, 0;
	mov.b32 	%r98, %f523;
	shfl.sync.bfly.b32	%r99|%p21, %r98, 16, 31, -1;
	mov.b32 	%f451, %r99;
	max.f32 	%f452, %f523, %f451;
	mov.b32 	%r100, %f452;
	shfl.sync.bfly.b32	%r101|%p22, %r100, 8, 31, -1;
	mov.b32 	%f453, %r101;
	max.f32 	%f454, %f452, %f453;
	mov.b32 	%r102, %f454;
	shfl.sync.bfly.b32	%r103|%p23, %r102, 4, 31, -1;
	mov.b32 	%f455, %r103;
	max.f32 	%f456, %f454, %f455;
	mov.b32 	%r104, %f456;
	shfl.sync.bfly.b32	%r105|%p24, %r104, 2, 31, -1;
	mov.b32 	%f457, %r105;
	max.f32 	%f458, %f456, %f457;
	mov.b32 	%r106, %f458;
	shfl.sync.bfly.b32	%r107|%p25, %r106, 1, 31, -1;
	mov.b32 	%f459, %r107;
	max.f32 	%f32, %f458, %f459;
	sub.f32 	%f460, %f519, %f32;
	fma.rn.f32 	%f461, %f460, 0f3BBB989D, 0f3F000000;
	cvt.sat.f32.f32 	%f462, %f461;
	mov.f32 	%f463, 0f4B400001;
	mov.f32 	%f464, 0f437C0000;
	fma.rm.f32 	%f465, %f462, %f464, %f463;
	add.f32 	%f466, %f465, 0fCB40007F;
	neg.f32 	%f467, %f466;
	fma.rn.f32 	%f468, %f460, 0f3FB8AA3B, %f467;
	fma.rn.f32 	%f469, %f460, 0f32A57060, %f468;
	mov.b32 	%r108, %f465;
	shl.b32 	%r109, %r108, 23;
	mov.b32 	%f470, %r109;
	ex2.approx.ftz.f32 	%f471, %f469;
	mul.f32 	%f472, %f471, %f470;
	mul.f32 	%f473, %f520, %f472;
	mov.b32 	%r110, %f473;
	shfl.sync.bfly.b32	%r111|%p26, %r110, 16, 31, -1;
	mov.b32 	%f474, %r111;
	add.f32 	%f475, %f473, %f474;
	mov.b32 	%r112, %f475;
	shfl.sync.bfly.b32	%r113|%p27, %r112, 8, 31, -1;
	mov.b32 	%f476, %r113;
	add.f32 	%f477, %f475, %f476;
	mov.b32 	%r114, %f477;
	shfl.sync.bfly.b32	%r115|%p28, %r114, 4, 31, -1;
	mov.b32 	%f478, %r115;
	add.f32 	%f479, %f477, %f478;
	mov.b32 	%r116, %f479;
	shfl.sync.bfly.b32	%r117|%p29, %r116, 2, 31, -1;
	mov.b32 	%f480, %r117;
	add.f32 	%f481, %f479, %f480;
	mov.b32 	%r118, %f481;
	shfl.sync.bfly.b32	%r119|%p30, %r118, 1, 31, -1;
	mov.b32 	%f482, %r119;
	add.f32 	%f33, %f481, %f482;
	@%p20 bra 	$L__BB0_20;
	shr.u32 	%r120, %r1, 3;
	mov.u32 	%r121, _ZZ11blockReduceIXadL_Z13warpReduceSumfEEEffbfE10shared_val;
	add.s32 	%r122, %r121, %r120;
	st.shared.f32 	[%r122], %f33;
$L__BB0_20:
	setp.ge.u32 	%p31, %r9, %r10;
	bar.sync 	0;
	mov.f32 	%f524, 0f00000000;
	@%p31 bra 	$L__BB0_22;
	shl.b32 	%r123, %r9, 2;
	mov.u32 	%r124, _ZZ11blockReduceIXadL_Z13warpReduceSumfEEEffbfE10shared_val;
	add.s32 	%r125, %r124, %r123;
	ld.shared.f32 	%f524, [%r125];
$L__BB0_22:
	mov.b32 	%r126, %f524;
	shfl.sync.bfly.b32	%r127|%p32, %r126, 16, 31, -1;
	mov.b32 	%f484, %r127;
	add.f32 	%f485, %f524, %f484;
	mov.b32 	%r128, %f485;
	shfl.sync.bfly.b32	%r129|%p33, %r128, 8, 31, -1;
	mov.b32 	%f486, %r129;
	add.f32 	%f487, %f485, %f486;
	mov.b32 	%r130, %f487;
	shfl.sync.bfly.b32	%r131|%p34, %r130, 4, 31, -1;
	mov.b32 	%f488, %r131;
	add.f32 	%f489, %f487, %f488;
	mov.b32 	%r132, %f489;
	shfl.sync.bfly.b32	%r133|%p35, %r132, 2, 31, -1;
	mov.b32 	%f490, %r133;
	add.f32 	%f491, %f489, %f490;
	mov.b32 	%r134, %f491;
	shfl.sync.bfly.b32	%r135|%p36, %r134, 1, 31, -1;
	mov.b32 	%f492, %r135;
	add.f32 	%f36, %f491, %f492;
	setp.ne.s32 	%p37, %r1, 0;
	@%p37 bra 	$L__BB0_24;
	setp.lt.f32 	%p38, %f36, 0f00800000;
	mul.f32 	%f495, %f36, 0f4B000000;
	selp.f32 	%f496, %f495, %f36, %p38;
	selp.f32 	%f497, 0fC1B80000, 0f00000000, %p38;
	mov.b32 	%r136, %f496;
	add.s32 	%r137, %r136, -1059760811;
	and.b32  	%r138, %r137, -8388608;
	sub.s32 	%r139, %r136, %r138;
	mov.b32 	%f498, %r139;
	cvt.rn.f32.s32 	%f499, %r138;
	fma.rn.f32 	%f500, %f499, 0f34000000, %f497;
	add.f32 	%f501, %f498, 0fBF800000;
	fma.rn.f32 	%f502, %f501, 0fBE055027, 0f3E1039F6;
	fma.rn.f32 	%f503, %f502, %f501, 0fBDF8CDCC;
	fma.rn.f32 	%f504, %f503, %f501, 0f3E0F2955;
	fma.rn.f32 	%f505, %f504, %f501, 0fBE2AD8B9;
	fma.rn.f32 	%f506, %f505, %f501, 0f3E4CED0B;
	fma.rn.f32 	%f507, %f506, %f501, 0fBE7FFF22;
	fma.rn.f32 	%f508, %f507, %f501, 0f3EAAAA78;
	fma.rn.f32 	%f509, %f508, %f501, 0fBF000000;
	mul.f32 	%f510, %f501, %f509;
	fma.rn.f32 	%f511, %f510, %f501, %f501;
	fma.rn.f32 	%f512, %f500, 0f3F317218, %f511;
	setp.gt.u32 	%p39, %r136, 2139095039;
	fma.rn.f32 	%f513, %f496, 0f7F800000, 0f7F800000;
	selp.f32 	%f514, %f513, %f512, %p39;
	setp.eq.f32 	%p40, %f496, 0f00000000;
	selp.f32 	%f493, 0fFF800000, %f514, %p40;
	cvta.to.global.u64 	%rd29, %rd6;
	shl.b64 	%rd30, %rd1, 1;
	add.s64 	%rd31, %rd29, %rd30;
	// begin inline asm
	{  cvt.rn.bf16.f32 %rs17, %f493;}

	// end inline asm
	st.global.u16 	[%rd31], %rs17;
	cvta.to.global.u64 	%rd32, %rd7;
	add.s64 	%rd33, %rd32, %rd30;
	// begin inline asm
	{  cvt.rn.bf16.f32 %rs18, %f32;}

	// end inline asm
	st.global.u16 	[%rd33], %rs18;
$L__BB0_24:
	ret;

}


// ===== COMPILED SASS (sm_100) =====

	.target	sm_100

	.elftype	@"ET_EXEC"


//--------------------- .note.nv.tkinfo           --------------------------
	.section	.note.nv.tkinfo,"",@"SHT_NOTE"
	.sectionflags	@"SHF_NOTE_NV_TKINFO"
	.tkinfo
        /*0018*/ 	.word	0x00000002
        /*0030*/ 	.string	""
        /*0030*/ 	.string	"ptxas"
        /*0030*/ 	.string	"Cuda compilation tools, release 13.0, V13.0.88"
        /*0030*/ 	.string	"Build cuda_13.0.r13.0/compiler.36424714_0"
        /*0030*/ 	.string	"-arch sm_100 -m 64 "



//--------------------- .note.nv.cuinfo           --------------------------
	.section	.note.nv.cuinfo,"",@"SHT_NOTE"
	.sectionflags	@"SHF_NOTE_NV_CUINFO"
        /*0018*/ 	.short	0x0002
        /*001a*/ 	.short	0x0064
        /*001c*/ 	.short	0x0082
	.zero		2


//--------------------- .nv.info                  --------------------------
	.section	.nv.info,"",@"SHT_CUDA_INFO"
	.align	4


	//----- nvinfo : EIATTR_REGCOUNT
	.align		4
        /*0000*/ 	.byte	0x04, 0x2f
        /*0002*/ 	.short	(.L_1 - .L_0)
	.align		4
.L_0:
        /*0004*/ 	.word	index@(_Z22prepare_softmax_kernelP13__nv_bfloat16S0_S0_iii)
        /*0008*/ 	.word	0x0000001f


	//----- nvinfo : EIATTR_FRAME_SIZE
	.align		4
.L_1:
        /*000c*/ 	.byte	0x04, 0x11
        /*000e*/ 	.short	(.L_3 - .L_2)
	.align		4
.L_2:
        /*0010*/ 	.word	index@(_Z22prepare_softmax_kernelP13__nv_bfloat16S0_S0_iii)
        /*0014*/ 	.word	0x00000000


	//----- nvinfo : EIATTR_MIN_STACK_SIZE
	.align		4
.L_3:
        /*0018*/ 	.byte	0x04, 0x12
        /*001a*/ 	.short	(.L_5 - .L_4)
	.align		4
.L_4:
        /*001c*/ 	.word	index@(_Z22prepare_softmax_kernelP13__nv_bfloat16S0_S0_iii)
        /*0020*/ 	.word	0x00000000
.L_5:


//--------------------- .nv.compat                --------------------------
	.section	.nv.compat,"",@"SHT_CUDA_COMPAT_INFO"
	.align	4
        /*0000*/ 	.byte	0x02, 0x09, 0x00, 0x00, 0x02, 0x02, 0x01, 0x00, 0x02, 0x05, 0x05, 0x00, 0x03, 0x07, 0x01, 0x01
        /*0010*/ 	.byte	0x02, 0x03, 0x00, 0x00, 0x02, 0x06, 0x01, 0x00, 0x04, 0x0b, 0x08, 0x00, 0x01, 0x00, 0x00, 0x00
        /*0020*/ 	.byte	0x00, 0x00, 0x00, 0x00


//--------------------- .nv.info._Z22prepare_softmax_kernelP13__nv_bfloat16S0_S0_iii --------------------------
	.section	.nv.info._Z22prepare_softmax_kernelP13__nv_bfloat16S0_S0_iii,"",@"SHT_CUDA_INFO"
	.sectionflags	@""
	.align	4


	//----- nvinfo : EIATTR_CUDA_API_VERSION
	.align		4
        /*0000*/ 	.byte	0x04, 0x37
        /*0002*/ 	.short	(.L_7 - .L_6)
.L_6:
        /*0004*/ 	.word	0x00000082


	//----- nvinfo : EIATTR_KPARAM_INFO
	.align		4
.L_7:
        /*0008*/ 	.byte	0x04, 0x17
        /*000a*/ 	.short	(.L_9 - .L_8)
.L_8:
        /*000c*/ 	.word	0x00000000
        /*0010*/ 	.short	0x0005
        /*0012*/ 	.short	0x0020
        /*0014*/ 	.byte	0x00, 0xf0, 0x11, 0x00


	//----- nvinfo : EIATTR_KPARAM_INFO
	.align		4
.L_9:
        /*0018*/ 	.byte	0x04, 0x17
        /*001a*/ 	.short	(.L_11 - .L_10)
.L_10:
        /*001c*/ 	.word	0x00000000
        /*0020*/ 	.short	0x0004
        /*0022*/ 	.short	0x001c
        /*0024*/ 	.byte	0x00, 0xf0, 0x11, 0x00


	//----- nvinfo : EIATTR_KPARAM_INFO
	.align		4
.L_11:
        /*0028*/ 	.byte	0x04, 0x17
        /*002a*/ 	.short	(.L_13 - .L_12)
.L_12:
        /*002c*/ 	.word	0x00000000
        /*0030*/ 	.short	0x0003
        /*0032*/ 	.short	0x0018
        /*0034*/ 	.byte	0x00, 0xf0, 0x11, 0x00


	//----- nvinfo : EIATTR_KPARAM_INFO
	.align		4
.L_13:
        /*0038*/ 	.byte	0x04, 0x17
        /*003a*/ 	.short	(.L_15 - .L_14)
.L_14:
        /*003c*/ 	.word	0x00000000
        /*0040*/ 	.short	0x0002
        /*0042*/ 	.short	0x0010
        /*0044*/ 	.byte	0x00, 0xf5, 0x21, 0x00


	//----- nvinfo : EIATTR_KPARAM_INFO
	.align		4
.L_15:
        /*0048*/ 	.byte	0x04, 0x17
        /*004a*/ 	.short	(.L_17 - .L_16)
.L_16:
        /*004c*/ 	.word	0x00000000
        /*0050*/ 	.short	0x0001
        /*0052*/ 	.short	0x0008
        /*0054*/ 	.byte	0x00, 0xf5, 0x21, 0x00


	//----- nvinfo : EIATTR_KPARAM_INFO
	.align		4
.L_17:
        /*0058*/ 	.byte	0x04, 0x17
        /*005a*/ 	.short	(.L_19 - .L_18)
.L_18:
        /*005c*/ 	.word	0x00000000
        /*0060*/ 	.short	0x0000
        /*0062*/ 	.short	0x0000
        /*0064*/ 	.byte	0x00, 0xf5, 0x21, 0x00


	//----- nvinfo : EIATTR_SPARSE_MMA_MASK
	.align		4
.L_19:
        /*0068*/ 	.byte	0x03, 0x50
        /*006a*/ 	.short	0x0000


	//----- nvinfo : EIATTR_MAXREG_COUNT
	.align		4
        /*006c*/ 	.byte	0x03, 0x1b
        /*006e*/ 	.short	0x00ff


	//----- nvinfo : EIATTR_NUM_BARRIERS
	.align		4
        /*0070*/ 	.byte	0x02, 0x4c
        /*0072*/ 	.byte	0x01
	.zero		1


	//----- nvinfo : EIATTR_MERCURY_ISA_VERSION
	.align		4
        /*0074*/ 	.byte	0x03, 0x5f
        /*0076*/ 	.short	0x0101


	//----- nvinfo : EIATTR_COOP_GROUP_MASK_REGIDS
	.align		4
        /*0078*/ 	.byte	0x04, 0x29
        /*007a*/ 	.short	(.L_21 - .L_20)


	//   ....[0]....
.L_20:
        /*007c*/ 	.word	0xffffffff


	//   ....[1]....
        /*0080*/ 	.word	0xffffffff


	//   ....[2]....
        /*0084*/ 	.word	0xffffffff


	//   ....[3]....
        /*0088*/ 	.word	0xffffffff


	//   ....[4]....
        /*008c*/ 	.word	0xffffffff


	//   ....[5]....
        /*0090*/ 	.word	0xffffffff


	//   ....[6]....
        /*0094*/ 	.word	0xffffffff


	//   ....[7]....
        /*0098*/ 	.word	0xffffffff


	//   ....[8]....
        /*009c*/ 	.word	0xffffffff


	//   ....[9]....
        /*00a0*/ 	.word	0xffffffff


	//   ....[10]....
        /*00a4*/ 	.word	0xffffffff


	//   ....[11]....
        /*00a8*/ 	.word	0xffffffff


	//   ....[12]....
        /*00ac*/ 	.word	0xffffffff


	//   ....[13]....
        /*00b0*/ 	.word	0xffffffff


	//   ....[14]....
        /*00b4*/ 	.word	0xffffffff


	//   ....[15]....
        /*00b8*/ 	.word	0xffffffff


	//   ....[16]....
        /*00bc*/ 	.word	0xffffffff


	//   ....[17]....
        /*00c0*/ 	.word	0xffffffff


	//   ....[18]....
        /*00c4*/ 	.word	0xffffffff


	//   ....[19]....
        /*00c8*/ 	.word	0xffffffff


	//----- nvinfo : EIATTR_COOP_GROUP_INSTR_OFFSETS
	.align		4
.L_21:
        /*00cc*/ 	.byte	0x04, 0x28
        /*00ce*/ 	.short	(.L_23 - .L_22)


	//   ....[0]....
.L_22:
        /*00d0*/ 	.word	0x00001c00


	//   ....[1]....
        /*00d4*/ 	.word	0x00001c30


	//   ....[2]....
        /*00d8*/ 	.word	0x00001c60


	//   ....[3]....
        /*00dc*/ 	.word	0x00001cd0


	//   ....[4]....
        /*00e0*/ 	.word	0x00001d30


	//   ....[5]....
        /*00e4*/ 	.word	0x00001dd0


	//   ....[6]....
        /*00e8*/ 	.word	0x00001df0


	//   ....[7]....
        /*00ec*/ 	.word	0x00001e10


	//   ....[8]....
        /*00f0*/ 	.word	0x00001e30


	//   ....[9]....
        /*00f4*/ 	.word	0x00001e50


	//   ....[10]....
        /*00f8*/ 	.word	0x00001f20


	//   ....[11]....
        /*00fc*/ 	.word	0x00001f50


	//   ....[12]....
        /*0100*/ 	.word	0x00001f90


	//   ....[13]....
        /*0104*/ 	.word	0x00001fd0


	//   ....[14]....
        /*0108*/ 	.word	0x00002030


	//   ....[15]....
        /*010c*/ 	.word	0x00002090


	//   ....[16]....
        /*0110*/ 	.word	0x000020b0


	//   ....[17]....
        /*0114*/ 	.word	0x000020d0


	//   ....[18]....
        /*0118*/ 	.word	0x000020f0


	//   ....[19]....
        /*011c*/ 	.word	0x00002110


	//----- nvinfo : EIATTR_VRC_CTA_INIT_COUNT
	.align		4
.L_23:
        /*0120*/ 	.byte	0x02, 0x4a
	.zero		1
	.zero		1


	//----- nvinfo : EIATTR_EXIT_INSTR_OFFSETS
	.align		4
        /*0124*/ 	.byte	0x04, 0x1c
        /*0126*/ 	.short	(.L_25 - .L_24)


	//   ....[0]....
.L_24:
        /*0128*/ 	.word	0x00002130


	//   ....[1]....
        /*012c*/ 	.word	0x000023e0


	//----- nvinfo : EIATTR_CRS_STACK_SIZE
	.align		4
.L_25:
        /*0130*/ 	.byte	0x04, 0x1e
        /*0132*/ 	.short	(.L_27 - .L_26)
.L_26:
        /*0134*/ 	.word	0x00000000


	//----- nvinfo : EIATTR_CBANK_PARAM_SIZE
	.align		4
.L_27:
        /*0138*/ 	.byte	0x03, 0x19
        /*013a*/ 	.short	0x0024


	//----- nvinfo : EIATTR_PARAM_CBANK
	.align		4
        /*013c*/ 	.byte	0x04, 0x0a
        /*013e*/ 	.short	(.L_29 - .L_28)
	.align		4
.L_28:
        /*0140*/ 	.word	index@(.nv.constant0._Z22prepare_softmax_kernelP13__nv_bfloat16S0_S0_iii)
        /*0144*/ 	.short	0x0380
        /*0146*/ 	.short	0x0024


	//----- nvinfo : EIATTR_SW_WAR
	.align		4
.L_29:
        /*0148*/ 	.byte	0x04, 0x36
        /*014a*/ 	.short	(.L_31 - .L_30)
.L_30:
        /*014c*/ 	.word	0x00000008
.L_31:


//--------------------- .nv.callgraph             --------------------------
	.section	.nv.callgraph,"",@"SHT_CUDA_CALLGRAPH"
	.align	4
	.sectionentsize	8
	.align		4
        /*0000*/ 	.word	0x00000000
	.align		4
        /*0004*/ 	.word	0xffffffff
	.align		4
        /*0008*/ 	.word	0x00000000
	.align		4
        /*000c*/ 	.word	0xfffffffe
	.align		4
        /*0010*/ 	.word	0x00000000
	.align		4
        /*0014*/ 	.word	0xfffffffd
	.align		4
        /*0018*/ 	.word	0x00000000
	.align		4
        /*001c*/ 	.word	0xfffffffc


//--------------------- .text._Z22prepare_softmax_kernelP13__nv_bfloat16S0_S0_iii --------------------------
	.section	.text._Z22prepare_softmax_kernelP13__nv_bfloat16S0_S0_iii,"ax",@progbits
	.align	128
        .global         _Z22prepare_softmax_kernelP13__nv_bfloat16S0_S0_iii
        .type           _Z22prepare_softmax_kernelP13__nv_bfloat16S0_S0_iii,@function
        .size           _Z22prepare_softmax_kernelP13__nv_bfloat16S0_S0_iii,(.L_x_9 - _Z22prepare_softmax_kernelP13__nv_bfloat16S0_S0_iii)
        .other          _Z22prepare_softmax_kernelP13__nv_bfloat16S0_S0_iii,@"STO_CUDA_ENTRY STV_DEFAULT"
_Z22prepare_softmax_kernelP13__nv_bfloat16S0_S0_iii:
.text._Z22prepare_softmax_kernelP13__nv_bfloat16S0_S0_iii:
[----:B------:R-:W-:Y:S01]  /*0000*/  LDC R1, c[0x0][0x37c] ;  /* 0x0000df00ff017b82 */ /* 0x000fe20000000800 */
[----:B------:R-:W0:Y:S01]  /*0010*/  LDCU UR14, c[0x0][0x39c] ;  /* 0x00007380ff0e77ac */ /* 0x000e220008000800 */
[----:B------:R-:W1:Y:S06]  /*0020*/  S2R R0, SR_TID.X ;  /* 0x0000000000007919 */ /* 0x000e6c0000002100 */
[----:B------:R-:W1:Y:S01]  /*0030*/  LDC R9, c[0x0][0x360] ;  /* 0x0000d800ff097b82 */ /* 0x000e620000000800 */
[----:B------:R-:W-:Y:S01]  /*0040*/  HFMA2 R2, -RZ, RZ, 0, 4.76837158203125e-07 ;  /* 0x00000008ff027431 */ /* 0x000fe200000001ff */
[----:B------:R-:W2:Y:S01]  /*0050*/  LDCU UR5, c[0x0][0x3a0] ;  /* 0x00007400ff0577ac */ /* 0x000ea20008000800 */
[----:B------:R-:W-:Y:S01]  /*0060*/  MOV R3, 0x0 ;  /* 0x0000000000037802 */ /* 0x000fe20000000f00 */
[----:B------:R-:W-:Y:S01]  /*0070*/  BSSY.RECONVERGENT B0, `(.L_x_0) ;  /* 0x0000101000007945 */ /* 0x000fe20003800200 */
[----:B------:R-:W-:Y:S01]  /*0080*/  HFMA2 R13, -RZ, RZ, 0, 0 ;  /* 0x00000000ff0d7431 */ /* 0x000fe200000001ff */
[----:B------:R-:W3:Y:S01]  /*0090*/  LDCU.64 UR8, c[0x0][0x380] ;  /* 0x00007000ff0877ac */ /* 0x000ee20008000a00 */
[----:B------:R-:W-:Y:S01]  /*00a0*/  MOV R12, 0xff800000 ;  /* 0xff800000000c7802 */ /* 0x000fe20000000f00 */
[----:B------:R-:W4:Y:S01]  /*00b0*/  S2UR UR12, SR_CTAID.X ;  /* 0x00000000000c79c3 */ /* 0x000f220000002500 */
[----:B------:R-:W1:Y:S01]  /*00c0*/  LDCU.64 UR10, c[0x0][0x358] ;  /* 0x00006b00ff0a77ac */ /* 0x000e620008000a00 */
[----:B0-----:R-:W-:-:S02]  /*00d0*/  USHF.R.S32.HI UR13, URZ, 0x1f, UR14 ;  /* 0x0000001fff0d7899 */ /* 0x001fc4000801140e */
[----:B------:R-:W-:Y:S02]  /*00e0*/  UIADD3 UR7, UP0, UPT, UR14, 0x7, URZ ;  /* 0x000000070e077890 */ /* 0x000fe4000ff1e0ff */
[----:B--2---:R-:W-:Y:S02]  /*00f0*/  USHF.R.S32.HI UR6, URZ, 0x1f, UR5 ;  /* 0x0000001fff067899 */ /* 0x004fe40008011405 */
[----:B------:R-:W-:-:S04]  /*0100*/  UIADD3.X UR4, UPT, UPT, URZ, UR13, URZ, UP0, !UPT ;  /* 0x0000000dff047290 */ /* 0x000fc800087fe4ff */
[----:B------:R-:W-:-:S06]  /*0110*/  USHF.R.U64 UR7, UR7, 0x3, UR4 ;  /* 0x0000000307077899 */ /* 0x000fcc0008001204 */
[----:B-1----:R-:W-:Y:S01]  /*0120*/  IADD3 R8, PT, PT, -R9, UR7, R0 ;  /* 0x0000000709087c10 */ /* 0x002fe2000fffe100 */
[----:B----4-:R-:W-:Y:S02]  /*0130*/  UIMAD.WIDE.U32 UR4, UR12, UR5, URZ ;  /* 0x000000050c0472a5 */ /* 0x010fe4000f8e00ff */
[----:B------:R-:W-:Y:S02]  /*0140*/  UIMAD UR6, UR6, UR12, URZ ;  /* 0x0000000c060672a4 */ /* 0x000fe4000f8e02ff */
[----:B------:R-:W-:Y:S01]  /*0150*/  IMAD.WIDE R2, R8, 0x8, R2 ;  /* 0x0000000808027825 */ /* 0x000fe200078e0202 */
[----:B---3--:R-:W-:Y:S02]  /*0160*/  ULEA UR7, UP0, UR4, UR8, 0x1 ;  /* 0x0000000804077291 */ /* 0x008fe4000f8008ff */
[----:B------:R-:W-:Y:S01]  /*0170*/  UIADD3 UR5, UPT, UPT, UR5, UR6, URZ ;  /* 0x0000000605057290 */ /* 0x000fe2000fffe0ff */
[----:B------:R-:W-:-:S03]  /*0180*/  ISETP.GT.U32.AND P0, PT, R2, UR14, PT ;  /* 0x0000000e02007c0c */ /* 0x000fc6000bf04070 */
[----:B------:R-:W-:Y:S01]  /*0190*/  ULEA.HI.X UR5, UR4, UR9, UR5, 0x1, UP0 ;  /* 0x0000000904057291 */ /* 0x000fe200080f0c05 */
[----:B------:R-:W-:Y:S02]  /*01a0*/  MOV R2, UR7 ;  /* 0x0000000700027c02 */ /* 0x000fe40008000f00 */
[----:B------:R-:W-:-:S03]  /*01b0*/  ISETP.GT.U32.AND.EX P0, PT, R3, UR13, PT, P0 ;  /* 0x0000000d03007c0c */ /* 0x000fc6000bf04100 */
[----:B------:R-:W-:-:S10]  /*01c0*/  MOV R3, UR5 ;  /* 0x0000000500037c02 */ /* 0x000fd40008000f00 */
[----:B------:R-:W-:Y:S05]  /*01d0*/  @!P0 BRA `(.L_x_1) ;  /* 0x0000000c00a88947 */ /* 0x000fea0003800000 */
[----:B------:R-:W0:Y:S01]  /*01e0*/  LDC R11, c[0x0][0x39c] ;  /* 0x0000e700ff0b7b82 */ /* 0x000e220000000800 */
[----:B------:R-:W-:Y:S02]  /*01f0*/  MOV R12, 0xff800000 ;  /* 0xff800000000c7802 */ /* 0x000fe40000000f00 */
[----:B------:R-:W-:-:S07]  /*0200*/  MOV R13, RZ ;  /* 0x000000ff000d7202 */ /* 0x000fce0000000f00 */
.L_x_4:
[----:B------:R-:W-:Y:S01]  /*0210*/  IMAD.WIDE R6, R8, 0x8, RZ ;  /* 0x0000000808067825 */ /* 0x000fe200078e02ff */
[----:B------:R-:W-:Y:S02]  /*0220*/  BSSY.RECONVERGENT B1, `(.L_x_2) ;  /* 0x00000de000017945 */ /* 0x000fe40003800200 */
[----:B0-----:R-:W-:-:S04]  /*0230*/  ISETP.GE.U32.AND P0, PT, R6, R11, PT ;  /* 0x0000000b0600720c */ /* 0x001fc80003f06070 */
[----:B------:R-:W-:-:S13]  /*0240*/  ISETP.GE.U32.AND.EX P0, PT, R7, UR13, PT, P0 ;  /* 0x0000000d07007c0c */ /* 0x000fda000bf06100 */
[----:B------:R-:W-:Y:S05]  /*0250*/  @P0 BRA `(.L_x_3) ;  /* 0x0000000c00680947 */ /* 0x000fea0003800000 */
[----:B------:R-:W-:-:S05]  /*0260*/  IMAD.WIDE R4, R8, 0x10, R2 ;  /* 0x0000001008047825 */ /* 0x000fca00078e0202 */
[----:B------:R-:W2:Y:S01]  /*0270*/  LDG.E.U16 R10, desc[UR10][R4.64] ;  /* 0x0000000a040a7981 */ /* 0x000ea2000c1e1500 */
[----:B------:R-:W-:Y:S01]  /*0280*/  HFMA2 R14, -RZ, RZ, 0.96630859375, -0.0022525787353515625 ;  /* 0x3bbb989dff0e7431 */ /* 0x000fe200000001ff */
[----:B--2---:R-:W-:Y:S02]  /*0290*/  SHF.L.U32 R16, R10, 0x10, RZ ;  /* 0x000000100a107819 */ /* 0x004fe400000006ff */
[----:B------:R-:W-:Y:S02]  /*02a0*/  MOV R10, 0x437c0000 ;  /* 0x437c0000000a7802 */ /* 0x000fe40000000f00 */
[----:B------:R-:W-:-:S05]  /*02b0*/  FMNMX R15, R12, R16, !PT ;  /* 0x000000100c0f7209 */ /* 0x000fca0007800000 */
[--C-:B------:R-:W-:Y:S01]  /*02c0*/  FADD R17, R12, -R15.reuse ;  /* 0x8000000f0c117221 */ /* 0x100fe20000000000 */
[----:B------:R-:W-:-:S03]  /*02d0*/  FADD R21, R16, -R15 ;  /* 0x8000000f10157221 */ /* 0x000fc60000000000 */
[-C--:B------:R-:W-:Y:S01]  /*02e0*/  FFMA.SAT R19, R17, R14.reuse, 0.5 ;  /* 0x3f00000011137423 */ /* 0x080fe2000000200e */
[----:B------:R-:W-:-:S03]  /*02f0*/  FFMA.SAT R23, R21, R14, 0.5 ;  /* 0x3f00000015177423 */ /* 0x000fc6000000200e */
[-C--:B------:R-:W-:Y:S01]  /*0300*/  FFMA.RM R19, R19, R10.reuse, 12582913 ;  /* 0x4b40000113137423 */ /* 0x080fe2000000400a */
[----:B------:R-:W-:-:S03]  /*0310*/  FFMA.RM R12, R23, R10, 12582913 ;  /* 0x4b400001170c7423 */ /* 0x000fc6000000400a */
[C---:B------:R-:W-:Y:S01]  /*0320*/  FADD R16, R19.reuse, -12583039 ;  /* 0xcb40007f13107421 */ /* 0x040fe20000000000 */
[C---:B------:R-:W-:Y:S01]  /*0330*/  FADD R18, R12.reuse, -12583039 ;  /* 0xcb40007f0c127421 */ /* 0x040fe20000000000 */
[----:B------:R-:W-:Y:S02]  /*0340*/  SHF.L.U32 R19, R19, 0x17, RZ ;  /* 0x0000001713137819 */ /* 0x000fe400000006ff */
[----:B------:R-:W-:Y:S01]  /*0350*/  FFMA R16, R17, 1.4426950216293334961, -R16 ;  /* 0x3fb8aa3b11107823 */ /* 0x000fe20000000810 */
[----:B------:R-:W-:Y:S01]  /*0360*/  FFMA R18, R21, 1.4426950216293334961, -R18 ;  /* 0x3fb8aa3b15127823 */ /* 0x000fe20000000812 */
[----:B------:R-:W-:Y:S02]  /*0370*/  SHF.L.U32 R20, R12, 0x17, RZ ;  /* 0x000000170c147819 */ /* 0x000fe400000006ff */
[----:B------:R-:W-:Y:S01]  /*0380*/  FFMA R16, R17, 1.925963033500011079e-08, R16 ;  /* 0x32a5706011107823 */ /* 0x000fe20000000010 */
[----:B------:R-:W-:Y:S01]  /*0390*/  FFMA R21, R21, 1.925963033500011079e-08, R18 ;  /* 0x32a5706015157823 */ /* 0x000fe20000000012 */
[----:B------:R-:W-:-:S02]  /*03a0*/  IADD3 R18, P1, PT, R6, 0x1, RZ ;  /* 0x0000000106127810 */ /* 0x000fc40007f3e0ff */
[----:B------:R-:W-:Y:S02]  /*03b0*/  MOV R12, R15 ;  /* 0x0000000f000c7202 */ /* 0x000fe40000000f00 */
[----:B------:R-:W0:Y:S01]  /*03c0*/  MUFU.EX2 R16, R16 ;  /* 0x0000001000107308 */ /* 0x000e220000000800 */
[----:B------:R-:W-:Y:S02]  /*03d0*/  ISETP.GE.U32.AND P0, PT, R18, R11, PT ;  /* 0x0000000b1200720c */ /* 0x000fe40003f06070 */
[----:B------:R-:W-:-:S04]  /*03e0*/  IADD3.X R17, PT, PT, RZ, R7, RZ, P1, !PT ;  /* 0x00000007ff117210 */ /* 0x000fc80000ffe4ff */
[----:B------:R-:W-:Y:S01]  /*03f0*/  ISETP.GE.U32.AND.EX P0, PT, R17, UR13, PT, P0 ;  /* 0x0000000d11007c0c */ /* 0x000fe2000bf06100 */
[----:B------:R-:W1:Y:S01]  /*0400*/  MUFU.EX2 R21, R21 ;  /* 0x0000001500157308 */ /* 0x000e620000000800 */
[----:B0-----:R-:W-:-:S04]  /*0410*/  FMUL R18, R19, R16 ;  /* 0x0000001013127220 */ /* 0x001fc80000400000 */
[----:B------:R-:W-:-:S04]  /*0420*/  FMUL R13, R13, R18 ;  /* 0x000000120d0d7220 */ /* 0x000fc80000400000 */
[----:B-1----:R-:W-:-:S03]  /*0430*/  FFMA R13, R20, R21, R13 ;  /* 0x00000015140d7223 */ /* 0x002fc6000000000d */
[----:B------:R-:W-:Y:S05]  /*0440*/  @P0 BRA `(.L_x_3) ;  /* 0x0000000800ec0947 */ /* 0x000fea0003800000 */
[----:B------:R-:W2:Y:S01]  /*0450*/  LDG.E.U16 R12, desc[UR10][R4.64+0x2] ;  /* 0x0000020a040c7981 */ /* 0x000ea2000c1e1500 */
[----:B------:R-:W-:-:S04]  /*0460*/  IADD3 R22, P1, PT, R6, 0x2, RZ ;  /* 0x0000000206167810 */ /* 0x000fc80007f3e0ff */
[----:B------:R-:W-:Y:S02]  /*0470*/  ISETP.GE.U32.AND P0, PT, R22, R11, PT ;  /* 0x0000000b1600720c */ /* 0x000fe40003f06070 */
[----:B--2---:R-:W-:-:S04]  /*0480*/  SHF.L.U32 R16, R12, 0x10, RZ ;  /* 0x000000100c107819 */ /* 0x004fc800000006ff */
[----:B------:R-:W-:-:S05]  /*0490*/  FMNMX R12, R15, R16, !PT ;  /* 0x000000100f0c7209 */ /* 0x000fca0007800000 */
[--C-:B------:R-:W-:Y:S01]  /*04a0*/  FADD R17, R15, -R12.reuse ;  /* 0x8000000c0f117221 */ /* 0x100fe20000000000 */
[----:B------:R-:W-:-:S03]  /*04b0*/  FADD R19, R16, -R12 ;  /* 0x8000000c10137221 */ /* 0x000fc60000000000 */
[----:B------:R-:W-:-:S04]  /*04c0*/  FFMA.SAT R15, R17, R14, 0.5 ;  /* 0x3f000000110f7423 */ /* 0x000fc8000000200e */
[----:B------:R-:W-:Y:S01]  /*04d0*/  FFMA.RM R16, R15, R10, 12582913 ;  /* 0x4b4000010f107423 */ /* 0x000fe2000000400a */
[----:B------:R-:W-:-:S03]  /*04e0*/  FFMA.SAT R15, R19, R14, 0.5 ;  /* 0x3f000000130f7423 */ /* 0x000fc6000000200e */
[C---:B------:R-:W-:Y:S01]  /*04f0*/  FADD R18, R16.reuse, -12583039 ;  /* 0xcb40007f10127421 */ /* 0x040fe20000000000 */
[----:B------:R-:W-:Y:S01]  /*0500*/  FFMA.RM R15, R15, R10, 12582913 ;  /* 0x4b4000010f0f7423 */ /* 0x000fe2000000400a */
[----:B------:R-:W-:Y:S02]  /*0510*/  SHF.L.U32 R16, R16, 0x17, RZ ;  /* 0x0000001710107819 */ /* 0x000fe400000006ff */
[----:B------:R-:W-:Y:S01]  /*0520*/  FFMA R18, R17, 1.4426950216293334961, -R18 ;  /* 0x3fb8aa3b11127823 */ /* 0x000fe20000000812 */
[C---:B------:R-:W-:Y:S01]  /*0530*/  FADD R20, R15.reuse, -12583039 ;  /* 0xcb40007f0f147421 */ /* 0x040fe20000000000 */
[----:B------:R-:W-:Y:S02]  /*0540*/  SHF.L.U32 R22, R15, 0x17, RZ ;  /* 0x000000170f167819 */ /* 0x000fe400000006ff */
[----:B------:R-:W-:Y:S01]  /*0550*/  FFMA R18, R17, 1.925963033500011079e-08, R18 ;  /* 0x32a5706011127823 */ /* 0x000fe20000000012 */
[----:B------:R-:W-:-:S03]  /*0560*/  FFMA R20, R19, 1.4426950216293334961, -R20 ;  /* 0x3fb8aa3b13147823 */ /* 0x000fc60000000814 */
[----:B------:R-:W0:Y:S01]  /*0570*/  MUFU.EX2 R17, R18 ;  /* 0x0000001200117308 */ /* 0x000e220000000800 */
[----:B------:R-:W-:Y:S01]  /*0580*/  FFMA R20, R19, 1.925963033500011079e-08, R20 ;  /* 0x32a5706013147823 */ /* 0x000fe20000000014 */
[----:B------:R-:W-:-:S04]  /*0590*/  IADD3.X R19, PT, PT, RZ, R7, RZ, P1, !PT ;  /* 0x00000007ff137210 */ /* 0x000fc80000ffe4ff */
[----:B------:R-:W-:Y:S02]  /*05a0*/  ISETP.GE.U32.AND.EX P0, PT, R19, UR13, PT, P0 ;  /* 0x0000000d13007c0c */ /* 0x000fe4000bf06100 */
[----:B------:R-:W1:Y:S01]  /*05b0*/  MUFU.EX2 R20, R20 ;  /* 0x0000001400147308 */ /* 0x000e620000000800 */
[----:B0-----:R-:W-:-:S04]  /*05c0*/  FMUL R16, R16, R17 ;  /* 0x0000001110107220 */ /* 0x001fc80000400000 */
[----:B------:R-:W-:-:S04]  /*05d0*/  FMUL R13, R13, R16 ;  /* 0x000000100d0d7220 */ /* 0x000fc80000400000 */
[----:B-1----:R-:W-:Y:S02]  /*05e0*/  FFMA R13, R22, R20, R13 ;  /* 0x00000014160d7223 */ /* 0x002fe4000000000d */
[----:B------:R-:W-:Y:S05]  /*05f0*/  @P0 BRA `(.L_x_3) ;  /* 0x0000000800800947 */ /* 0x000fea0003800000 */
[----:B------:R-:W2:Y:S02]  /*0600*/  LDG.E.U16 R15, desc[UR10][R4.64+0x4] ;  /* 0x0000040a040f7981 */ /* 0x000ea4000c1e1500 */
[----:B--2---:R-:W-:-:S04]  /*0610*/  SHF.L.U32 R16, R15, 0x10, RZ ;  /* 0x000000100f107819 */ /* 0x004fc800000006ff */
        /* <DEDUP_REMOVED lines=108> */
[----:B------:R-:W2:Y:S01]  /*0ce0*/  LDG.E.U16 R15, desc[UR10][R4.64+0xc] ;  /* 0x00000c0a040f7981 */ /* 0x000ea2000c1e1500 */
[----:B------:R-:W-:-:S04]  /*0cf0*/  IADD3 R6, P0, PT, R6, 0x7, RZ ;  /* 0x0000000706067810 */ /* 0x000fc80007f1e0ff */
[----:B------:R-:W-:Y:S02]  /*0d00*/  IADD3.X R7, PT, PT, RZ, R7, RZ, P0, !PT ;  /* 0x00000007ff077210 */ /* 0x000fe400007fe4ff */
[----:B------:R-:W-:-:S04]  /*0d10*/  ISETP.GE.U32.AND P0, PT, R6, R11, PT ;  /* 0x0000000b0600720c */ /* 0x000fc80003f06070 */
[----:B------:R-:W-:Y:S02]  /*0d20*/  ISETP.GE.U32.AND.EX P0, PT, R7, UR13, PT, P0 ;  /* 0x0000000d07007c0c */ /* 0x000fe4000bf06100 */
        /* <DEDUP_REMOVED lines=16> */
[----:B------:R-:W-:-:S04]  /*0e30*/  MOV R12, R15 ;  /* 0x0000000f000c7202 */ /* 0x000fc80000000f00 */
[----:B------:R-:W0:Y:S08]  /*0e40*/  MUFU.EX2 R16, R16 ;  /* 0x0000001000107308 */ /* 0x000e300000000800 */
[----:B------:R-:W1:Y:S01]  /*0e50*/  MUFU.EX2 R18, R18 ;  /* 0x0000001200127308 */ /* 0x000e620000000800 */
[----:B0-----:R-:W-:-:S04]  /*0e60*/  FMUL R6, R19, R16 ;  /* 0x0000001013067220 */ /* 0x001fc80000400000 */
[----:B------:R-:W-:-:S04]  /*0e70*/  FMUL R6, R13, R6 ;  /* 0x000000060d067220 */ /* 0x000fc80000400000 */
[----:B-1----:R-:W-:Y:S01]  /*0e80*/  FFMA R13, R7, R18, R6 ;  /* 0x00000012070d7223 */ /* 0x002fe20000000006 */
[----:B------:R-:W-:Y:S06]  /*0e90*/  @P0 BRA `(.L_x_3) ;  /* 0x0000000000580947 */ /* 0x000fec0003800000 */
        /* <DEDUP_REMOVED lines=9> */
[----:B------:R-:W-:Y:S01]  /*0f30*/  FADD R6, R15, -12583039 ;  /* 0xcb40007f0f067421 */ /* 0x000fe20000000000 */
[----:B------:R-:W-:Y:S01]  /*0f40*/  FADD R4, R19, -12583039 ;  /* 0xcb40007f13047421 */ /* 0x000fe20000000000 */
[----:B------:R-:W-:Y:S02]  /*0f50*/  SHF.L.U32 R15, R15, 0x17, RZ ;  /* 0x000000170f0f7819 */ /* 0x000fe400000006ff */
[----:B------:R-:W-:Y:S01]  /*0f60*/  FFMA R6, R7, 1.4426950216293334961, -R6 ;  /* 0x3fb8aa3b07067823 */ /* 0x000fe20000000806 */
[----:B------:R-:W-:Y:S01]  /*0f70*/  FFMA R4, R17, 1.4426950216293334961, -R4 ;  /* 0x3fb8aa3b11047823 */ /* 0x000fe20000000804 */
[----:B------:R-:W-:Y:S02]  /*0f80*/  SHF.L.U32 R19, R19, 0x17, RZ ;  /* 0x0000001713137819 */ /* 0x000fe400000006ff */
[----:B------:R-:W-:Y:S01]  /*0f90*/  FFMA R6, R7, 1.925963033500011079e-08, R6 ;  /* 0x32a5706007067823 */ /* 0x000fe20000000006 */
[----:B------:R-:W-:-:S05]  /*0fa0*/  FFMA R17, R17, 1.925963033500011079e-08, R4 ;  /* 0x32a5706011117823 */ /* 0x000fca0000000004 */
[----:B------:R-:W0:Y:S08]  /*0fb0*/  MUFU.EX2 R6, R6 ;  /* 0x0000000600067308 */ /* 0x000e300000000800 */
[----:B------:R-:W1:Y:S01]  /*0fc0*/  MUFU.EX2 R17, R17 ;  /* 0x0000001100117308 */ /* 0x000e620000000800 */
[----:B0-----:R-:W-:-:S04]  /*0fd0*/  FMUL R4, R15, R6 ;  /* 0x000000060f047220 */ /* 0x001fc80000400000 */
[----:B------:R-:W-:-:S04]  /*0fe0*/  FMUL R4, R13, R4 ;  /* 0x000000040d047220 */ /* 0x000fc80000400000 */
[----:B-1----:R-:W-:-:S07]  /*0ff0*/  FFMA R13, R19, R17, R4 ;  /* 0x00000011130d7223 */ /* 0x002fce0000000004 */
.L_x_3:
[----:B------:R-:W-:Y:S05]  /*1000*/  BSYNC.RECONVERGENT B1 ;  /* 0x0000000000017941 */ /* 0x000fea0003800200 */
.L_x_2:
[----:B------:R-:W-:Y:S01]  /*1010*/  HFMA2 R4, -RZ, RZ, 0, 4.76837158203125e-07 ;  /* 0x00000008ff047431 */ /* 0x000fe200000001ff */
[----:B------:R-:W-:Y:S02]  /*1020*/  IADD3 R8, PT, PT, -R9, R8, RZ ;  /* 0x0000000809087210 */ /* 0x000fe40007ffe1ff */
[----:B------:R-:W-:-:S03]  /*1030*/  MOV R5, 0x0 ;  /* 0x0000000000057802 */ /* 0x000fc60000000f00 */
[----:B------:R-:W-:-:S03]  /*1040*/  IMAD.WIDE R4, R8, 0x8, R4 ;  /* 0x0000000808047825 */ /* 0x000fc600078e0204 */
[----:B------:R-:W-:-:S04]  /*1050*/  ISETP.GT.U32.AND P0, PT, R4, R11, PT ;  /* 0x0000000b0400720c */ /* 0x000fc80003f04070 */
[----:B------:R-:W-:-:S13]  /*1060*/  ISETP.GT.U32.AND.EX P0, PT, R5, UR13, PT, P0 ;  /* 0x0000000d05007c0c */ /* 0x000fda000bf04100 */
[----:B------:R-:W-:Y:S05]  /*1070*/  @P0 BRA `(.L_x_4) ;  /* 0xfffffff000640947 */ /* 0x000fea000383ffff */
.L_x_1:
[----:B------:R-:W-:Y:S05]  /*1080*/  BSYNC.RECONVERGENT B0 ;  /* 0x0000000000007941 */ /* 0x000fea0003800200 */
.L_x_0:
[----:B------:R-:W-:Y:S01]  /*1090*/  ISETP.GE.AND P0, PT, R8, RZ, PT ;  /* 0x000000ff0800720c */ /* 0x000fe20003f06270 */
[----:B------:R-:W-:-:S12]  /*10a0*/  BSSY.RECONVERGENT B0, `(.L_x_5) ;  /* 0x00000b5000007945 */ /* 0x000fd80003800200 */
[----:B------:R-:W-:Y:S05]  /*10b0*/  @!P0 BRA `(.L_x_6) ;  /* 0x0000000800cc8947 */ /* 0x000fea0003800000 */
.L_x_7:
[----:B------:R-:W-:-:S06]  /*10c0*/  IMAD.WIDE.U32 R6, R8, 0x10, R2 ;  /* 0x0000001008067825 */ /* 0x000fcc00078e0002 */
[----:B------:R-:W2:Y:S01]  /*10d0*/  LDG.E.128 R4, desc[UR10][R6.64] ;  /* 0x0000000a06047981 */ /* 0x000ea2000c1e1d00 */
[----:B------:R-:W-:Y:S01]  /*10e0*/  HFMA2 R10, -RZ, RZ, 0.96630859375, -0.0022525787353515625 ;  /* 0x3bbb989dff0a7431 */ /* 0x000fe200000001ff */
[----:B------:R-:W-:Y:S02]  /*10f0*/  MOV R11, 0x437c0000 ;  /* 0x437c0000000b7802 */ /* 0x000fe40000000f00 */
[----:B------:R-:W-:-:S04]  /*1100*/  IADD3 R8, PT, PT, -R9, R8, RZ ;  /* 0x0000000809087210 */ /* 0x000fc80007ffe1ff */
[----:B------:R-:W-:Y:S02]  /*1110*/  ISETP.GT.AND P0, PT, R8, -0x1, PT ;  /* 0xffffffff0800780c */ /* 0x000fe40003f04270 */
[C---:B--2---:R-:W-:Y:S02]  /*1120*/  SHF.L.U32 R15, R4.reuse, 0x10, RZ ;  /* 0x00000010040f7819 */ /* 0x044fe400000006ff */
[----:B------:R-:W-:Y:S02]  /*1130*/  PRMT R4, R4, 0x7632, R4 ;  /* 0x0000763204047816 */ /* 0x000fe40000000004 */
[----:B------:R-:W-:Y:S02]  /*1140*/  FMNMX R23, R15, R12, !PT ;  /* 0x0000000c0f177209 */ /* 0x000fe40007800000 */
[----:B------:R-:W-:-:S03]  /*1150*/  SHF.L.U32 R4, R4, 0x10, RZ ;  /* 0x0000001004047819 */ /* 0x000fc600000006ff */
[----:B------:R-:W-:Y:S01]  /*1160*/  FADD R17, -R23, R12 ;  /* 0x0000000c17117221 */ /* 0x000fe20000000100 */
[----:B------:R-:W-:Y:S01]  /*1170*/  FADD R19, R15, -R23 ;  /* 0x800000170f137221 */ /* 0x000fe20000000000 */
[----:B------:R-:W-:Y:S02]  /*1180*/  FMNMX R15, R23, R4, !PT ;  /* 0x00000004170f7209 */ /* 0x000fe40007800000 */
[-C--:B------:R-:W-:Y:S01]  /*1190*/  FFMA.SAT R12, R17, R10.reuse, 0.5 ;  /* 0x3f000000110c7423 */ /* 0x080fe2000000200a */
[----:B------:R-:W-:Y:S02]  /*11a0*/  FFMA.SAT R16, R19, R10, 0.5 ;  /* 0x3f00000013107423 */ /* 0x000fe4000000200a */
[----:B------:R-:W-:Y:S01]  /*11b0*/  FADD R23, R23, -R15 ;  /* 0x8000000f17177221 */ /* 0x000fe20000000000 */
[----:B------:R-:W-:-:S03]  /*11c0*/  FFMA.RM R12, R12, R11, 12582913 ;  /* 0x4b4000010c0c7423 */ /* 0x000fc6000000400b */
[----:B------:R-:W-:Y:S01]  /*11d0*/  FFMA.SAT R18, R23, R10, 0.5 ;  /* 0x3f00000017127423 */ /* 0x000fe2000000200a */
[----:B------:R-:W-:-:S03]  /*11e0*/  FADD R14, R12, -12583039 ;  /* 0xcb40007f0c0e7421 */ /* 0x000fc60000000000 */
[----:B------:R-:W-:Y:S01]  /*11f0*/  FFMA.RM R18, R18, R11, 12582913 ;  /* 0x4b40000112127423 */ /* 0x000fe2000000400b */
[----:B------:R-:W-:-:S03]  /*1200*/  FFMA R14, R17, 1.4426950216293334961, -R14 ;  /* 0x3fb8aa3b110e7823 */ /* 0x000fc6000000080e */
[----:B------:R-:W-:Y:S01]  /*1210*/  FADD R20, R18, -12583039 ;  /* 0xcb40007f12147421 */ /* 0x000fe20000000000 */
[----:B------:R-:W-:Y:S01]  /*1220*/  FFMA R17, R17, 1.925963033500011079e-08, R14 ;  /* 0x32a5706011117823 */ /* 0x000fe2000000000e */
[----:B------:R-:W-:Y:S01]  /*1230*/  FFMA.RM R14, R16, R11, 12582913 ;  /* 0x4b400001100e7423 */ /* 0x000fe2000000400b */
[----:B------:R-:W-:Y:S01]  /*1240*/  SHF.L.U32 R18, R18, 0x17, RZ ;  /* 0x0000001712127819 */ /* 0x000fe200000006ff */
[C---:B------:R-:W-:Y:S02]  /*1250*/  FFMA R22, R23.reuse, 1.4426950216293334961, -R20 ;  /* 0x3fb8aa3b17167823 */ /* 0x040fe40000000814 */
[----:B------:R-:W-:Y:S01]  /*1260*/  FADD R16, R14, -12583039 ;  /* 0xcb40007f0e107421 */ /* 0x000fe20000000000 */
[----:B------:R-:W0:Y:S01]  /*1270*/  MUFU.EX2 R17, R17 ;  /* 0x0000001100117308 */ /* 0x000e220000000800 */
[----:B------:R-:W-:Y:S02]  /*1280*/  FFMA R23, R23, 1.925963033500011079e-08, R22 ;  /* 0x32a5706017177823 */ /* 0x000fe40000000016 */
[----:B------:R-:W-:-:S04]  /*1290*/  FFMA R16, R19, 1.4426950216293334961, -R16 ;  /* 0x3fb8aa3b13107823 */ /* 0x000fc80000000810 */
[----:B------:R-:W-:Y:S01]  /*12a0*/  FFMA R21, R19, 1.925963033500011079e-08, R16 ;  /* 0x32a5706013157823 */ /* 0x000fe20000000010 */
[----:B------:R-:W-:Y:S01]  /*12b0*/  SHF.L.U32 R16, R12, 0x17, RZ ;  /* 0x000000170c107819 */ /* 0x000fe200000006ff */
[----:B------:R-:W1:Y:S01]  /*12c0*/  MUFU.EX2 R23, R23 ;  /* 0x0000001700177308 */ /* 0x000e620000000800 */
[C---:B------:R-:W-:Y:S02]  /*12d0*/  SHF.L.U32 R19, R5.reuse, 0x10, RZ ;  /* 0x0000001005137819 */ /* 0x040fe400000006ff */
[----:B------:R-:W-:Y:S01]  /*12e0*/  PRMT R5, R5, 0x7632, R5 ;  /* 0x0000763205057816 */ /* 0x000fe20000000005 */
[----:B0-----:R-:W-:Y:S01]  /*12f0*/  FMUL R20, R16, R17 ;  /* 0x0000001110147220 */ /* 0x001fe20000400000 */
[----:B------:R-:W-:Y:S01]  /*1300*/  FMNMX R16, R15, R19, !PT ;  /* 0x000000130f107209 */ /* 0x000fe20007800000 */
[----:B------:R-:W-:Y:S02]  /*1310*/  FADD R17, R4, -R15 ;  /* 0x8000000f04117221 */ /* 0x000fe40000000000 */
[----:B------:R0:W2:Y:S01]  /*1320*/  MUFU.EX2 R12, R21 ;  /* 0x00000015000c7308 */ /* 0x0000a20000000800 */
[----:B------:R-:W-:Y:S01]  /*1330*/  SHF.L.U32 R4, R5, 0x10, RZ ;  /* 0x0000001005047819 */ /* 0x000fe200000006ff */
[----:B------:R-:W-:Y:S01]  /*1340*/  FMUL R25, R20, R13 ;  /* 0x0000000d14197220 */ /* 0x000fe20000400000 */
[--C-:B------:R-:W-:Y:S01]  /*1350*/  FADD R15, R15, -R16.reuse ;  /* 0x800000100f0f7221 */ /* 0x100fe20000000000 */
[----:B------:R-:W-:Y:S01]  /*1360*/  FFMA.SAT R22, R17, R10, 0.5 ;  /* 0x3f00000011167423 */ /* 0x000fe2000000200a */
[----:B------:R-:W-:Y:S01]  /*1370*/  FMNMX R13, R16, R4, !PT ;  /* 0x00000004100d7209 */ /* 0x000fe20007800000 */
[----:B-1----:R-:W-:Y:S01]  /*1380*/  FMUL R23, R18, R23 ;  /* 0x0000001712177220 */ /* 0x002fe20000400000 */
[-C--:B------:R-:W-:Y:S01]  /*1390*/  FFMA.SAT R24, R15, R10.reuse, 0.5 ;  /* 0x3f0000000f187423 */ /* 0x080fe2000000200a */
[----:B------:R-:W-:Y:S01]  /*13a0*/  SHF.L.U32 R20, R14, 0x17, RZ ;  /* 0x000000170e147819 */ /* 0x000fe200000006ff */
[----:B0-----:R-:W-:Y:S01]  /*13b0*/  FADD R21, R19, -R16 ;  /* 0x8000001013157221 */ /* 0x001fe20000000000 */
[-C--:B------:R-:W-:Y:S01]  /*13c0*/  FFMA.RM R14, R22, R11.reuse, 12582913 ;  /* 0x4b400001160e7423 */ /* 0x080fe2000000400b */
[----:B------:R-:W-:Y:S01]  /*13d0*/  FFMA.RM R19, R24, R11, 12582913 ;  /* 0x4b40000118137423 */ /* 0x000fe2000000400b */
[----:B------:R-:W-:Y:S01]  /*13e0*/  FADD R27, R16, -R13 ;  /* 0x8000000d101b7221 */ /* 0x000fe20000000000 */
[----:B------:R-:W-:-:S02]  /*13f0*/  FFMA.SAT R24, R21, R10, 0.5 ;  /* 0x3f00000015187423 */ /* 0x000fc4000000200a */
[----:B------:R-:W-:Y:S02]  /*1400*/  FADD R22, R19, -12583039 ;  /* 0xcb40007f13167421 */ /* 0x000fe40000000000 */
[-C--:B------:R-:W-:Y:S01]  /*1410*/  FFMA.RM R5, R24, R11.reuse, 12582913 ;  /* 0x4b40000118057423 */ /* 0x080fe2000000400b */
[----:B------:R-:W-:Y:S01]  /*1420*/  FFMA.SAT R24, R27, R10, 0.5 ;  /* 0x3f0000001b187423 */ /* 0x000fe2000000200a */
[C---:B------:R-:W-:Y:S01]  /*1430*/  FFMA R22, R15.reuse, 1.4426950216293334961, -R22 ;  /* 0x3fb8aa3b0f167823 */ /* 0x040fe20000000816 */
[----:B--2---:R-:W-:Y:S01]  /*1440*/  FFMA R12, R20, R12, R25 ;  /* 0x0000000c140c7223 */ /* 0x004fe20000000019 */
[----:B------:R-:W-:Y:S01]  /*1450*/  FADD R20, R14, -12583039 ;  /* 0xcb40007f0e147421 */ /* 0x000fe20000000000 */
[----:B------:R-:W-:Y:S01]  /*1460*/  FADD R25, R4, -R13 ;  /* 0x8000000d04197221 */ /* 0x000fe20000000000 */
[----:B------:R-:W-:Y:S01]  /*1470*/  FFMA R22, R15, 1.925963033500011079e-08, R22 ;  /* 0x32a570600f167823 */ /* 0x000fe20000000016 */
[-C--:B------:R-:W-:Y:S01]  /*1480*/  FFMA.RM R15, R24, R11.reuse, 12582913 ;  /* 0x4b400001180f7423 */ /* 0x080fe2000000400b */
[----:B------:R-:W-:Y:S01]  /*1490*/  FFMA R20, R17, 1.4426950216293334961, -R20 ;  /* 0x3fb8aa3b11147823 */ /* 0x000fe20000000814 */
[----:B------:R-:W-:Y:S01]  /*14a0*/  FFMA.SAT R24, R25, R10, 0.5 ;  /* 0x3f00000019187423 */ /* 0x000fe2000000200a */
[----:B------:R-:W-:Y:S01]  /*14b0*/  FADD R16, R5, -12583039 ;  /* 0xcb40007f05107421 */ /* 0x000fe20000000000 */
[----:B------:R-:W-:Y:S01]  /*14c0*/  FADD R4, R15, -12583039 ;  /* 0xcb40007f0f047421 */ /* 0x000fe20000000000 */
[----:B------:R-:W-:Y:S01]  /*14d0*/  FFMA R17, R17, 1.925963033500011079e-08, R20 ;  /* 0x32a5706011117823 */ /* 0x000fe20000000014 */
[----:B------:R-:W0:Y:S01]  /*14e0*/  MUFU.EX2 R22, R22 ;  /* 0x0000001600167308 */ /* 0x000e220000000800 */
[----:B------:R-:W-:Y:S01]  /*14f0*/  FFMA R16, R21, 1.4426950216293334961, -R16 ;  /* 0x3fb8aa3b15107823 */ /* 0x000fe20000000810 */
[----:B------:R-:W-:Y:S01]  /*1500*/  FFMA R20, R27, 1.4426950216293334961, -R4 ;  /* 0x3fb8aa3b1b147823 */ /* 0x000fe20000000804 */
[----:B------:R-:W-:Y:S01]  /*1510*/  FFMA.RM R4, R24, R11, 12582913 ;  /* 0x4b40000118047423 */ /* 0x000fe2000000400b */
[----:B------:R-:W-:Y:S01]  /*1520*/  SHF.L.U32 R28, R15, 0x17, RZ ;  /* 0x000000170f1c7819 */ /* 0x000fe200000006ff */
[----:B------:R-:W-:Y:S01]  /*1530*/  FFMA R16, R21, 1.925963033500011079e-08, R16 ;  /* 0x32a5706015107823 */ /* 0x000fe20000000010 */
[----:B------:R-:W-:Y:S01]  /*1540*/  FFMA R26, R27, 1.925963033500011079e-08, R20 ;  /* 0x32a570601b1a7823 */ /* 0x000fe20000000014 */
[----:B------:R-:W-:Y:S01]  /*1550*/  FADD R20, R4, -12583039 ;  /* 0xcb40007f04147421 */ /* 0x000fe20000000000 */
[----:B------:R-:W1:Y:S01]  /*1560*/  MUFU.EX2 R17, R17 ;  /* 0x0000001100117308 */ /* 0x000e620000000800 */
[----:B------:R-:W-:Y:S01]  /*1570*/  SHF.L.U32 R27, R19, 0x17, RZ ;  /* 0x00000017131b7819 */ /* 0x000fe200000006ff */
[----:B------:R-:W-:Y:S01]  /*1580*/  FMUL R12, R12, R23 ;  /* 0x000000170c0c7220 */ /* 0x000fe20000400000 */
[----:B------:R-:W-:Y:S01]  /*1590*/  FFMA R24, R25, 1.4426950216293334961, -R20 ;  /* 0x3fb8aa3b19187823 */ /* 0x000fe20000000814 */
[----:B------:R-:W-:-:S03]  /*15a0*/  SHF.L.U32 R20, R6, 0x10, RZ ;  /* 0x0000001006147819 */ /* 0x000fc600000006ff */
[--C-:B------:R-:W-:Y:S01]  /*15b0*/  FFMA R21, R25, 1.925963033500011079e-08, R24.reuse ;  /* 0x32a5706019157823 */ /* 0x100fe20000000018 */
[----:B------:R-:W-:Y:S01]  /*15c0*/  FMNMX R18, R13, R20, !PT ;  /* 0x000000140d127209 */ /* 0x000fe20007800000 */
[----:B------:R-:W2:Y:S01]  /*15d0*/  MUFU.EX2 R19, R26 ;  /* 0x0000001a00137308 */ /* 0x000ea20000000800 */
[----:B0-----:R-:W-:Y:S01]  /*15e0*/  FMUL R22, R27, R22 ;  /* 0x000000161b167220 */ /* 0x001fe20000400000 */
[----:B------:R-:W-:Y:S02]  /*15f0*/  PRMT R24, R6, 0x7632, R24 ;  /* 0x0000763206187816 */ /* 0x000fe40000000018 */
[--C-:B------:R-:W-:Y:S01]  /*1600*/  FADD R25, R13, -R18.reuse ;  /* 0x800000120d197221 */ /* 0x100fe20000000000 */
[----:B------:R-:W-:Y:S01]  /*1610*/  SHF.L.U32 R13, R14, 0x17, RZ ;  /* 0x000000170e0d7819 */ /* 0x000fe200000006ff */
[----:B------:R-:W-:Y:S01]  /*1620*/  FADD R15, R20, -R18 ;  /* 0x80000012140f7221 */ /* 0x000fe20000000000 */
[C---:B------:R-:W-:Y:S01]  /*1630*/  PRMT R6, R7.reuse, 0x7632, R6 ;  /* 0x0000763207067816 */ /* 0x040fe20000000006 */
[----:B------:R-:W0:Y:S01]  /*1640*/  MUFU.EX2 R16, R16 ;  /* 0x0000001000107308 */ /* 0x000e220000000800 */
[----:B------:R-:W-:Y:S01]  /*1650*/  SHF.L.U32 R7, R7, 0x10, RZ ;  /* 0x0000001007077819 */ /* 0x000fe200000006ff */
[----:B-1----:R-:W-:Y:S01]  /*1660*/  FFMA R17, R13, R17, R12 ;  /* 0x000000110d117223 */ /* 0x002fe2000000000c */
[-C--:B------:R-:W-:Y:S01]  /*1670*/  FFMA.SAT R20, R15, R10.reuse, 0.5 ;  /* 0x3f0000000f147423 */ /* 0x080fe2000000200a */
[----:B------:R-:W-:Y:S01]  /*1680*/  SHF.L.U32 R12, R5, 0x17, RZ ;  /* 0x00000017050c7819 */ /* 0x000fe200000006ff */
[----:B------:R-:W-:Y:S01]  /*1690*/  FFMA.SAT R14, R25, R10, 0.5 ;  /* 0x3f000000190e7423 */ /* 0x000fe2000000200a */
[----:B------:R-:W-:Y:S01]  /*16a0*/  FMUL R23, R17, R22 ;  /* 0x0000001611177220 */ /* 0x000fe20000400000 */
[----:B------:R-:W-:Y:S01]  /*16b0*/  FFMA.RM R5, R20, R11, 12582913 ;  /* 0x4b40000114057423 */ /* 0x000fe2000000400b */
[----:B------:R-:W1:Y:S01]  /*16c0*/  MUFU.EX2 R21, R21 ;  /* 0x0000001500157308 */ /* 0x000e620000000800 */
[----:B------:R-:W-:Y:S01]  /*16d0*/  SHF.L.U32 R17, R24, 0x10, RZ ;  /* 0x0000001018117819 */ /* 0x000fe200000006ff */
[----:B--2---:R-:W-:Y:S01]  /*16e0*/  FMUL R19, R28, R19 ;  /* 0x000000131c137220 */ /* 0x004fe20000400000 */
[----:B------:R-:W-:Y:S01]  /*16f0*/  FADD R20, R5, -12583039 ;  /* 0xcb40007f05147421 */ /* 0x000fe20000000000 */
[----:B------:R-:W-:-:S03]  /*1700*/  FFMA.RM R13, R14, R11, 12582913 ;  /* 0x4b4000010e0d7423 */ /* 0x000fc6000000400b */
[----:B------:R-:W-:Y:S01]  /*1710*/  FFMA R20, R15, 1.4426950216293334961, -R20 ;  /* 0x3fb8aa3b0f147823 */ /* 0x000fe20000000814 */
[----:B------:R-:W-:Y:S01]  /*1720*/  FADD R14, R13, -12583039 ;  /* 0xcb40007f0d0e7421 */ /* 0x000fe20000000000 */
[----:B0-----:R-:W-:Y:S01]  /*1730*/  FFMA R16, R12, R16, R23 ;  /* 0x000000100c107223 */ /* 0x001fe20000000017 */
[----:B------:R-:W-:Y:S02]  /*1740*/  FMNMX R12, R18, R17, !PT ;  /* 0x00000011120c7209 */ /* 0x000fe40007800000 */
[----:B------:R-:W-:Y:S01]  /*1750*/  SHF.L.U32 R23, R4, 0x17, RZ ;  /* 0x0000001704177819 */ /* 0x000fe200000006ff */
[----:B------:R-:W-:Y:S01]  /*1760*/  FMUL R4, R16, R19 ;  /* 0x0000001310047220 */ /* 0x000fe20000400000 */
[----:B------:R-:W-:Y:S01]  /*1770*/  FFMA R16, R15, 1.925963033500011079e-08, R20 ;  /* 0x32a570600f107823 */ /* 0x000fe20000000014 */
[----:B------:R-:W-:Y:S01]  /*1780*/  FADD R19, R18, -R12 ;  /* 0x8000000c12137221 */ /* 0x000fe20000000000 */
[----:B------:R-:W-:Y:S01]  /*1790*/  FMNMX R18, R12, R7, !PT ;  /* 0x000000070c127209 */ /* 0x000fe20007800000 */
[----:B-1----:R-:W-:Y:S01]  /*17a0*/  FFMA R4, R23, R21, R4 ;  /* 0x0000001517047223 */ /* 0x002fe20000000004 */
[----:B------:R-:W-:Y:S01]  /*17b0*/  FADD R21, R17, -R12 ;  /* 0x8000000c11157221 */ /* 0x000fe20000000000 */
[-C--:B------:R-:W-:Y:S01]  /*17c0*/  FFMA.SAT R20, R19, R10.reuse, 0.5 ;  /* 0x3f00000013147423 */ /* 0x080fe2000000200a */
[----:B------:R-:W-:Y:S01]  /*17d0*/  SHF.L.U32 R17, R6, 0x10, RZ ;  /* 0x0000001006117819 */ /* 0x000fe200000006ff */
[--C-:B------:R-:W-:Y:S01]  /*17e0*/  FADD R23, R12, -R18.reuse ;  /* 0x800000120c177221 */ /* 0x100fe20000000000 */
[-C--:B------:R-:W-:Y:S01]  /*17f0*/  FFMA.SAT R12, R21, R10.reuse, 0.5 ;  /* 0x3f000000150c7423 */ /* 0x080fe2000000200a */
[-C--:B------:R-:W-:Y:S01]  /*1800*/  FFMA.RM R6, R20, R11.reuse, 12582913 ;  /* 0x4b40000114067423 */ /* 0x080fe2000000400b */
[----:B------:R-:W-:Y:S01]  /*1810*/  FADD R15, R7, -R18 ;  /* 0x80000012070f7221 */ /* 0x000fe20000000000 */
[C---:B------:R-:W-:Y:S01]  /*1820*/  FFMA R14, R25.reuse, 1.4426950216293334961, -R14 ;  /* 0x3fb8aa3b190e7823 */ /* 0x040fe2000000080e */
[----:B------:R-:W-:Y:S01]  /*1830*/  FFMA.RM R7, R12, R11, 12582913 ;  /* 0x4b4000010c077423 */ /* 0x000fe2000000400b */
[----:B------:R-:W-:Y:S01]  /*1840*/  FADD R20, R6, -12583039 ;  /* 0xcb40007f06147421 */ /* 0x000fe20000000000 */
[C---:B------:R-:W-:Y:S01]  /*1850*/  FMNMX R12, R18.reuse, R17, !PT ;  /* 0x00000011120c7209 */ /* 0x040fe20007800000 */
[----:B------:R-:W-:Y:S01]  /*1860*/  FFMA R14, R25, 1.925963033500011079e-08, R14 ;  /* 0x32a57060190e7823 */ /* 0x000fe2000000000e */
[----:B------:R-:W-:Y:S01]  /*1870*/  FADD R22, R7, -12583039 ;  /* 0xcb40007f07167421 */ /* 0x000fe20000000000 */
[----:B------:R-:W-:Y:S01]  /*1880*/  FFMA R20, R19, 1.4426950216293334961, -R20 ;  /* 0x3fb8aa3b13147823 */ /* 0x000fe20000000814 */
[-C--:B------:R-:W-:Y:S01]  /*1890*/  FFMA.SAT R24, R23, R10.reuse, 0.5 ;  /* 0x3f00000017187423 */ /* 0x080fe2000000200a */
[----:B------:R-:W-:Y:S01]  /*18a0*/  FADD R25, R18, -R12 ;  /* 0x8000000c12197221 */ /* 0x000fe20000000000 */
[----:B------:R-:W-:Y:S01]  /*18b0*/  FFMA R22, R21, 1.4426950216293334961, -R22 ;  /* 0x3fb8aa3b15167823 */ /* 0x000fe20000000816 */
[----:B------:R-:W-:Y:S01]  /*18c0*/  FFMA R19, R19, 1.925963033500011079e-08, R20 ;  /* 0x32a5706013137823 */ /* 0x000fe20000000014 */
[-C--:B------:R-:W-:Y:S01]  /*18d0*/  FFMA.RM R18, R24, R11.reuse, 12582913 ;  /* 0x4b40000118127423 */ /* 0x080fe2000000400b */
[----:B------:R-:W-:Y:S01]  /*18e0*/  FFMA.SAT R20, R25, R10, 0.5 ;  /* 0x3f00000019147423 */ /* 0x000fe2000000200a */
[----:B------:R-:W-:Y:S01]  /*18f0*/  FFMA R21, R21, 1.925963033500011079e-08, R22 ;  /* 0x32a5706015157823 */ /* 0x000fe20000000016 */
[----:B------:R-:W0:Y:S01]  /*1900*/  MUFU.EX2 R14, R14 ;  /* 0x0000000e000e7308 */ /* 0x000e220000000800 */
[----:B------:R-:W-:Y:S01]  /*1910*/  FADD R22, R18, -12583039 ;  /* 0xcb40007f12167421 */ /* 0x000fe20000000000 */
[----:B------:R-:W-:Y:S01]  /*1920*/  FFMA.RM R20, R20, R11, 12582913 ;  /* 0x4b40000114147423 */ /* 0x000fe2000000400b */
[----:B------:R-:W-:-:S02]  /*1930*/  SHF.L.U32 R27, R13, 0x17, RZ ;  /* 0x000000170d1b7819 */ /* 0x000fc400000006ff */
[C---:B------:R-:W-:Y:S01]  /*1940*/  FFMA R22, R23.reuse, 1.4426950216293334961, -R22 ;  /* 0x3fb8aa3b17167823 */ /* 0x040fe20000000816 */
[----:B------:R-:W-:Y:S01]  /*1950*/  FADD R24, R20, -12583039 ;  /* 0xcb40007f14187421 */ /* 0x000fe20000000000 */
[----:B------:R-:W-:Y:S01]  /*1960*/  SHF.L.U32 R18, R18, 0x17, RZ ;  /* 0x0000001712127819 */ /* 0x000fe200000006ff */
[----:B------:R-:W1:Y:S01]  /*1970*/  MUFU.EX2 R16, R16 ;  /* 0x0000001000107308 */ /* 0x000e620000000800 */
[----:B------:R-:W-:Y:S01]  /*1980*/  FFMA R22, R23, 1.925963033500011079e-08, R22 ;  /* 0x32a5706017167823 */ /* 0x000fe20000000016 */
[----:B------:R-:W-:Y:S01]  /*1990*/  FFMA R26, R25, 1.4426950216293334961, -R24 ;  /* 0x3fb8aa3b191a7823 */ /* 0x000fe20000000818 */
[-C--:B------:R-:W-:Y:S01]  /*19a0*/  FFMA.SAT R24, R15, R10.reuse, 0.5 ;  /* 0x3f0000000f187423 */ /* 0x080fe2000000200a */
[----:B------:R-:W-:Y:S01]  /*19b0*/  FADD R23, R17, -R12 ;  /* 0x8000000c11177221 */ /* 0x000fe20000000000 */
[----:B------:R-:W-:Y:S01]  /*19c0*/  SHF.L.U32 R7, R7, 0x17, RZ ;  /* 0x0000001707077819 */ /* 0x000fe200000006ff */
[----:B------:R-:W-:Y:S01]  /*19d0*/  FFMA R25, R25, 1.925963033500011079e-08, R26 ;  /* 0x32a5706019197823 */ /* 0x000fe2000000001a */
[-C--:B------:R-:W-:Y:S01]  /*19e0*/  FFMA.RM R17, R24, R11.reuse, 12582913 ;  /* 0x4b40000118117423 */ /* 0x080fe2000000400b */
[----:B------:R-:W2:Y:S01]  /*19f0*/  MUFU.EX2 R19, R19 ;  /* 0x0000001300137308 */ /* 0x000ea20000000800 */
[----:B------:R-:W-:Y:S01]  /*1a00*/  FFMA.SAT R24, R23, R10, 0.5 ;  /* 0x3f00000017187423 */ /* 0x000fe2000000200a */
[----:B0-----:R-:W-:Y:S01]  /*1a10*/  FMUL R27, R27, R14 ;  /* 0x0000000e1b1b7220 */ /* 0x001fe20000400000 */
[----:B------:R-:W-:Y:S01]  /*1a20*/  FADD R10, R17, -12583039 ;  /* 0xcb40007f110a7421 */ /* 0x000fe20000000000 */
[----:B------:R-:W-:Y:S01]  /*1a30*/  SHF.L.U32 R14, R6, 0x17, RZ ;  /* 0x00000017060e7819 */ /* 0x000fe200000006ff */
[----:B------:R-:W-:Y:S01]  /*1a40*/  FFMA.RM R11, R24, R11, 12582913 ;  /* 0x4b400001180b7423 */ /* 0x000fe2000000400b */
[----:B------:R-:W-:Y:S01]  /*1a50*/  SHF.L.U32 R6, R5, 0x17, RZ ;  /* 0x0000001705067819 */ /* 0x000fe200000006ff */
[----:B------:R-:W-:Y:S01]  /*1a60*/  FFMA R24, R15, 1.4426950216293334961, -R10 ;  /* 0x3fb8aa3b0f187823 */ /* 0x000fe2000000080a */
[----:B------:R-:W0:Y:S01]  /*1a70*/  MUFU.EX2 R21, R21 ;  /* 0x0000001500157308 */ /* 0x000e220000000800 */
[----:B------:R-:W-:Y:S01]  /*1a80*/  FADD R26, R11, -12583039 ;  /* 0xcb40007f0b1a7421 */ /* 0x000fe20000000000 */
[----:B------:R-:W-:Y:S01]  /*1a90*/  FMUL R27, R4, R27 ;  /* 0x0000001b041b7220 */ /* 0x000fe20000400000 */
[----:B------:R-:W-:Y:S01]  /*1aa0*/  FFMA R24, R15, 1.925963033500011079e-08, R24 ;  /* 0x32a570600f187823 */ /* 0x000fe20000000018 */
[----:B------:R-:W-:Y:S01]  /*1ab0*/  SHF.L.U32 R5, R20, 0x17, RZ ;  /* 0x0000001714057819 */ /* 0x000fe200000006ff */
[----:B------:R-:W-:Y:S01]  /*1ac0*/  FFMA R26, R23, 1.4426950216293334961, -R26 ;  /* 0x3fb8aa3b171a7823 */ /* 0x000fe2000000081a */
[----:B-1----:R-:W-:Y:S01]  /*1ad0*/  FFMA R6, R6, R16, R27 ;  /* 0x0000001006067223 */ /* 0x002fe2000000001b */
[----:B------:R-:W-:Y:S01]  /*1ae0*/  SHF.L.U32 R11, R11, 0x17, RZ ;  /* 0x000000170b0b7819 */ /* 0x000fe200000006ff */
[----:B------:R-:W1:Y:S01]  /*1af0*/  MUFU.EX2 R13, R22 ;  /* 0x00000016000d7308 */ /* 0x000e620000000800 */
[----:B--2---:R-:W-:Y:S01]  /*1b00*/  FMUL R19, R14, R19 ;  /* 0x000000130e137220 */ /* 0x004fe20000400000 */
[----:B------:R-:W-:Y:S01]  /*1b10*/  FFMA R26, R23, 1.925963033500011079e-08, R26 ;  /* 0x32a57060171a7823 */ /* 0x000fe2000000001a */
[----:B------:R-:W-:-:S02]  /*1b20*/  SHF.L.U32 R14, R17, 0x17, RZ ;  /* 0x00000017110e7819 */ /* 0x000fc400000006ff */
[----:B------:R-:W-:-:S03]  /*1b30*/  FMUL R6, R6, R19 ;  /* 0x0000001306067220 */ /* 0x000fc60000400000 */
[----:B------:R-:W2:Y:S01]  /*1b40*/  MUFU.EX2 R10, R25 ;  /* 0x00000019000a7308 */ /* 0x000ea20000000800 */
[----:B0-----:R-:W-:-:S07]  /*1b50*/  FFMA R6, R7, R21, R6 ;  /* 0x0000001507067223 */ /* 0x001fce0000000006 */
[----:B------:R-:W0:Y:S01]  /*1b60*/  MUFU.EX2 R4, R24 ;  /* 0x0000001800047308 */ /* 0x000e220000000800 */
[----:B-1----:R-:W-:-:S04]  /*1b70*/  FMUL R13, R18, R13 ;  /* 0x0000000d120d7220 */ /* 0x002fc80000400000 */
[----:B------:R-:W-:-:S03]  /*1b80*/  FMUL R13, R6, R13 ;  /* 0x0000000d060d7220 */ /* 0x000fc60000400000 */
[----:B------:R-:W1:Y:S01]  /*1b90*/  MUFU.EX2 R26, R26 ;  /* 0x0000001a001a7308 */ /* 0x000e620000000800 */
[----:B--2---:R-:W-:Y:S01]  /*1ba0*/  FMUL R5, R5, R10 ;  /* 0x0000000a05057220 */ /* 0x004fe20000400000 */
[----:B0-----:R-:W-:-:S04]  /*1bb0*/  FFMA R4, R14, R4, R13 ;  /* 0x000000040e047223 */ /* 0x001fc8000000000d */
[----:B------:R-:W-:-:S04]  /*1bc0*/  FMUL R4, R4, R5 ;  /* 0x0000000504047220 */ /* 0x000fc80000400000 */
[----:B-1----:R-:W-:Y:S01]  /*1bd0*/  FFMA R13, R11, R26, R4 ;  /* 0x0000001a0b0d7223 */ /* 0x002fe20000000004 */
[----:B------:R-:W-:Y:S06]  /*1be0*/  @P0 BRA `(.L_x_7) ;  /* 0xfffffff400340947 */ /* 0x000fec000383ffff */
.L_x_6:
[----:B------:R-:W-:Y:S05]  /*1bf0*/  BSYNC.RECONVERGENT B0 ;  /* 0x0000000000007941 */ /* 0x000fea0003800200 */
.L_x_5:
[----:B------:R-:W0:Y:S01]  /*1c00*/  SHFL.BFLY PT, R3, R12, 0x10, 0x1f ;  /* 0x0e001f000c037f89 */ /* 0x000e2200000e0000 */
[----:B------:R-:W-:Y:S02]  /*1c10*/  SHF.R.U32.HI R9, RZ, 0x5, R9 ;  /* 0x00000005ff097819 */ /* 0x000fe40000011609 */
[----:B0-----:R-:W-:-:S05]  /*1c20*/  FMNMX R3, R3, R12, !PT ;  /* 0x0000000c03037209 */ /* 0x001fca0007800000 */
[----:B------:R-:W0:Y:S02]  /*1c30*/  SHFL.BFLY PT, R2, R3, 0x8, 0x1f ;  /* 0x0d001f0003027f89 */ /* 0x000e2400000e0000 */
[----:B0-----:R-:W-:Y:S02]  /*1c40*/  FMNMX R4, R3, R2, !PT ;  /* 0x0000000203047209 */ /* 0x001fe40007800000 */
[----:B------:R-:W-:-:S03]  /*1c50*/  LOP3.LUT P1, R2, R0, 0x1f, RZ, 0xc0, !PT ;  /* 0x0000001f00027812 */ /* 0x000fc6000782c0ff */
[----:B------:R-:W0:Y:S01]  /*1c60*/  SHFL.BFLY PT, R5, R4, 0x4, 0x1f ;  /* 0x0c801f0004057f89 */ /* 0x000e2200000e0000 */
[----:B------:R-:W-:-:S09]  /*1c70*/  ISETP.GE.U32.AND P0, PT, R2, R9, PT ;  /* 0x000000090200720c */ /* 0x000fd20003f06070 */
[----:B------:R-:W1:Y:S01]  /*1c80*/  @!P1 S2R R8, SR_CgaCtaId ;  /* 0x0000000000089919 */ /* 0x000e620000008800 */
[----:B------:R-:W-:-:S03]  /*1c90*/  @!P1 MOV R7, 0x400 ;  /* 0x0000040000079802 */ /* 0x000fc60000000f00 */
[----:B------:R-:W2:Y:S01]  /*1ca0*/  @!P0 S2R R9, SR_CgaCtaId ;  /* 0x0000000000098919 */ /* 0x000ea20000008800 */
[----:B0-----:R-:W-:Y:S02]  /*1cb0*/  FMNMX R5, R4, R5, !PT ;  /* 0x0000000504057209 */ /* 0x001fe40007800000 */
[----:B------:R-:W-:-:S03]  /*1cc0*/  @!P0 MOV R4, 0x400 ;  /* 0x0000040000048802 */ /* 0x000fc60000000f00 */
[----:B------:R-:W0:Y:S01]  /*1cd0*/  SHFL.BFLY PT, R6, R5, 0x2, 0x1f ;  /* 0x0c401f0005067f89 */ /* 0x000e2200000e0000 */
[----:B-1----:R-:W-:-:S04]  /*1ce0*/  @!P1 LEA R7, R8, R7, 0x18 ;  /* 0x0000000708079211 */ /* 0x002fc800078ec0ff */
[----:B------:R-:W-:Y:S02]  /*1cf0*/  @!P1 LEA.HI R7, R0, R7, RZ, 0x1d ;  /* 0x0000000700079211 */ /* 0x000fe400078fe8ff */
[----:B0-----:R-:W-:Y:S02]  /*1d00*/  FMNMX R6, R5, R6, !PT ;  /* 0x0000000605067209 */ /* 0x001fe40007800000 */
[----:B--2---:R-:W-:Y:S02]  /*1d10*/  @!P0 LEA R5, R9, R4, 0x18 ;  /* 0x0000000409058211 */ /* 0x004fe400078ec0ff */
[----:B------:R-:W-:Y:S01]  /*1d20*/  MOV R4, 0xff800000 ;  /* 0xff80000000047802 */ /* 0x000fe20000000f00 */
[----:B------:R-:W0:Y:S01]  /*1d30*/  SHFL.BFLY PT, R3, R6, 0x1, 0x1f ;  /* 0x0c201f0006037f89 */ /* 0x000e2200000e0000 */
[----:B------:R-:W-:Y:S02]  /*1d40*/  @!P0 LEA R5, R2, R5, 0x2 ;  /* 0x0000000502058211 */ /* 0x000fe400078e10ff */
[----:B0-----:R-:W-:-:S05]  /*1d50*/  FMNMX R14, R6, R3, !PT ;  /* 0x00000003060e7209 */ /* 0x001fca0007800000 */
[----:B------:R0:W-:Y:S01]  /*1d60*/  @!P1 STS [R7], R14 ;  /* 0x0000000e07009388 */ /* 0x0001e20000000800 */
[----:B------:R-:W-:Y:S01]  /*1d70*/  BAR.SYNC.DEFER_BLOCKING 0x0 ;  /* 0x0000000000007b1d */ /* 0x000fe20000010000 */
[----:B------:R-:W-:Y:S02]  /*1d80*/  ISETP.NE.AND P1, PT, R2, RZ, PT ;  /* 0x000000ff0200720c */ /* 0x000fe40003f25270 */
[----:B0-----:R-:W-:-:S11]  /*1d90*/  MOV R7, 0x437c0000 ;  /* 0x437c000000077802 */ /* 0x001fd60000000f00 */
[----:B------:R-:W0:Y:S01]  /*1da0*/  @!P1 S2R R11, SR_CgaCtaId ;  /* 0x00000000000b9919 */ /* 0x000e220000008800 */
[----:B------:R1:W2:Y:S02]  /*1db0*/  @!P0 LDS R4, [R5] ;  /* 0x0000000005048984 */ /* 0x0002a40000000800 */
[----:B-1----:R-:W-:Y:S02]  /*1dc0*/  HFMA2 R5, -RZ, RZ, 0.96630859375, -0.0022525787353515625 ;  /* 0x3bbb989dff057431 */ /* 0x002fe400000001ff */
[----:B--2---:R-:W1:Y:S02]  /*1dd0*/  SHFL.BFLY PT, R3, R4, 0x10, 0x1f ;  /* 0x0e001f0004037f89 */ /* 0x004e6400000e0000 */
[----:B-1----:R-:W-:-:S05]  /*1de0*/  FMNMX R6, R3, R4, !PT ;  /* 0x0000000403067209 */ /* 0x002fca0007800000 */
[----:B------:R-:W1:Y:S02]  /*1df0*/  SHFL.BFLY PT, R3, R6, 0x8, 0x1f ;  /* 0x0d001f0006037f89 */ /* 0x000e6400000e0000 */
[----:B-1----:R-:W-:-:S05]  /*1e00*/  FMNMX R8, R6, R3, !PT ;  /* 0x0000000306087209 */ /* 0x002fca0007800000 */
[----:B------:R-:W1:Y:S02]  /*1e10*/  SHFL.BFLY PT, R3, R8, 0x4, 0x1f ;  /* 0x0c801f0008037f89 */ /* 0x000e6400000e0000 */
[----:B-1----:R-:W-:-:S05]  /*1e20*/  FMNMX R9, R8, R3, !PT ;  /* 0x0000000308097209 */ /* 0x002fca0007800000 */
[----:B------:R-:W1:Y:S02]  /*1e30*/  SHFL.BFLY PT, R10, R9, 0x2, 0x1f ;  /* 0x0c401f00090a7f89 */ /* 0x000e6400000e0000 */
[----:B-1----:R-:W-:-:S05]  /*1e40*/  FMNMX R10, R9, R10, !PT ;  /* 0x0000000a090a7209 */ /* 0x002fca0007800000 */
[----:B------:R-:W1:Y:S02]  /*1e50*/  SHFL.BFLY PT, R3, R10, 0x1, 0x1f ;  /* 0x0c201f000a037f89 */ /* 0x000e6400000e0000 */
[----:B-1----:R-:W-:-:S05]  /*1e60*/  FMNMX R3, R10, R3, !PT ;  /* 0x000000030a037209 */ /* 0x002fca0007800000 */
[----:B------:R-:W-:-:S04]  /*1e70*/  FADD R12, -R3, R12 ;  /* 0x0000000c030c7221 */ /* 0x000fc80000000100 */
[----:B------:R-:W-:-:S04]  /*1e80*/  FFMA.SAT R4, R12, R5, 0.5 ;  /* 0x3f0000000c047423 */ /* 0x000fc80000002005 */
[----:B------:R-:W-:-:S04]  /*1e90*/  FFMA.RM R4, R4, R7, 12582913 ;  /* 0x4b40000104047423 */ /* 0x000fc80000004007 */
[C---:B------:R-:W-:Y:S01]  /*1ea0*/  FADD R5, R4.reuse, -12583039 ;  /* 0xcb40007f04057421 */ /* 0x040fe20000000000 */
[----:B------:R-:W-:-:S03]  /*1eb0*/  SHF.L.U32 R4, R4, 0x17, RZ ;  /* 0x0000001704047819 */ /* 0x000fc600000006ff */
[----:B------:R-:W-:-:S04]  /*1ec0*/  FFMA R5, R12, 1.4426950216293334961, -R5 ;  /* 0x3fb8aa3b0c057823 */ /* 0x000fc80000000805 */
[----:B------:R-:W-:-:S06]  /*1ed0*/  FFMA R5, R12, 1.925963033500011079e-08, R5 ;  /* 0x32a570600c057823 */ /* 0x000fcc0000000005 */
[----:B------:R-:W1:Y:S02]  /*1ee0*/  MUFU.EX2 R5, R5 ;  /* 0x0000000500057308 */ /* 0x000e640000000800 */
[----:B-1----:R-:W-:-:S04]  /*1ef0*/  FMUL R4, R4, R5 ;  /* 0x0000000504047220 */ /* 0x002fc80000400000 */
[----:B------:R-:W-:Y:S02]  /*1f00*/  FMUL R4, R4, R13 ;  /* 0x0000000d04047220 */ /* 0x000fe40000400000 */
[----:B------:R-:W1:Y:S03]  /*1f10*/  @!P0 S2R R13, SR_CgaCtaId ;  /* 0x00000000000d8919 */ /* 0x000e660000008800 */
[----:B------:R-:W2:Y:S02]  /*1f20*/  SHFL.BFLY PT, R7, R4, 0x10, 0x1f ;  /* 0x0e001f0004077f89 */ /* 0x000ea400000e0000 */
[----:B--2---:R-:W-:Y:S01]  /*1f30*/  FADD R7, R4, R7 ;  /* 0x0000000704077221 */ /* 0x004fe20000000000 */
[----:B------:R-:W-:-:S04]  /*1f40*/  @!P1 MOV R4, 0x400 ;  /* 0x0000040000049802 */ /* 0x000fc80000000f00 */
[----:B------:R-:W2:Y:S01]  /*1f50*/  SHFL.BFLY PT, R6, R7, 0x8, 0x1f ;  /* 0x0d001f0007067f89 */ /* 0x000ea200000e0000 */
[----:B------:R-:W-:Y:S01]  /*1f60*/  @!P1 IADD3 R4, PT, PT, R4, 0x80, RZ ;  /* 0x0000008004049810 */ /* 0x000fe20007ffe0ff */
[----:B--2---:R-:W-:Y:S01]  /*1f70*/  FADD R6, R7, R6 ;  /* 0x0000000607067221 */ /* 0x004fe20000000000 */
[----:B------:R-:W-:-:S04]  /*1f80*/  @!P0 MOV R7, 0x400 ;  /* 0x0000040000078802 */ /* 0x000fc80000000f00 */
[----:B------:R-:W2:Y:S02]  /*1f90*/  SHFL.BFLY PT, R9, R6, 0x4, 0x1f ;  /* 0x0c801f0006097f89 */ /* 0x000ea400000e0000 */
[----:B--2---:R-:W-:Y:S01]  /*1fa0*/  FADD R9, R6, R9 ;  /* 0x0000000906097221 */ /* 0x004fe20000000000 */
[----:B------:R-:W-:Y:S02]  /*1fb0*/  @!P0 IADD3 R6, PT, PT, R7, 0x80, RZ ;  /* 0x0000008007068810 */ /* 0x000fe40007ffe0ff */
[----:B0-----:R-:W-:Y:S02]  /*1fc0*/  @!P1 LEA R7, R11, R4, 0x18 ;  /* 0x000000040b079211 */ /* 0x001fe400078ec0ff */
[----:B------:R-:W0:Y:S01]  /*1fd0*/  SHFL.BFLY PT, R8, R9, 0x2, 0x1f ;  /* 0x0c401f0009087f89 */ /* 0x000e2200000e0000 */
[----:B-1----:R-:W-:Y:S02]  /*1fe0*/  @!P0 LEA R13, R13, R6, 0x18 ;  /* 0x000000060d0d8211 */ /* 0x002fe400078ec0ff */
[----:B------:R-:W-:-:S02]  /*1ff0*/  @!P1 LEA.HI R7, R0, R7, RZ, 0x1d ;  /* 0x0000000700079211 */ /* 0x000fc400078fe8ff */
[----:B------:R-:W-:Y:S01]  /*2000*/  @!P0 LEA R4, R2, R13, 0x2 ;  /* 0x0000000d02048211 */ /* 0x000fe200078e10ff */
[----:B------:R-:W-:Y:S02]  /*2010*/  HFMA2 R2, -RZ, RZ, 0, 0 ;  /* 0x00000000ff027431 */ /* 0x000fe400000001ff */
[----:B0-----:R-:W-:-:S05]  /*2020*/  FADD R8, R9, R8 ;  /* 0x0000000809087221 */ /* 0x001fca0000000000 */
[----:B------:R-:W0:Y:S02]  /*2030*/  SHFL.BFLY PT, R5, R8, 0x1, 0x1f ;  /* 0x0c201f0008057f89 */ /* 0x000e2400000e0000 */
[----:B0-----:R-:W-:-:S05]  /*2040*/  FADD R10, R8, R5 ;  /* 0x00000005080a7221 */ /* 0x001fca0000000000 */
[----:B------:R-:W-:Y:S01]  /*2050*/  @!P1 STS [R7], R10 ;  /* 0x0000000a07009388 */ /* 0x000fe20000000800 */
[----:B------:R-:W-:Y:S06]  /*2060*/  BAR.SYNC.DEFER_BLOCKING 0x0 ;  /* 0x0000000000007b1d */ /* 0x000fec0000010000 */
[----:B------:R-:W0:Y:S01]  /*2070*/  @!P0 LDS R2, [R4] ;  /* 0x0000000004028984 */ /* 0x000e220000000800 */
[----:B------:R-:W-:-:S03]  /*2080*/  ISETP.NE.AND P0, PT, R0, RZ, PT ;  /* 0x000000ff0000720c */ /* 0x000fc60003f05270 */
[----:B0-----:R-:W0:Y:S02]  /*2090*/  SHFL.BFLY PT, R5, R2, 0x10, 0x1f ;  /* 0x0e001f0002057f89 */ /* 0x001e2400000e0000 */
[----:B0-----:R-:W-:-:S05]  /*20a0*/  FADD R5, R5, R2 ;  /* 0x0000000205057221 */ /* 0x001fca0000000000 */
[----:B------:R-:W0:Y:S02]  /*20b0*/  SHFL.BFLY PT, R6, R5, 0x8, 0x1f ;  /* 0x0d001f0005067f89 */ /* 0x000e2400000e0000 */
[----:B0-----:R-:W-:-:S05]  /*20c0*/  FADD R6, R5, R6 ;  /* 0x0000000605067221 */ /* 0x001fca0000000000 */
[----:B------:R-:W0:Y:S02]  /*20d0*/  SHFL.BFLY PT, R9, R6, 0x4, 0x1f ;  /* 0x0c801f0006097f89 */ /* 0x000e2400000e0000 */
[----:B0-----:R-:W-:-:S05]  /*20e0*/  FADD R9, R6, R9 ;  /* 0x0000000906097221 */ /* 0x001fca0000000000 */
[----:B------:R-:W0:Y:S02]  /*20f0*/  SHFL.BFLY PT, R8, R9, 0x2, 0x1f ;  /* 0x0c401f0009087f89 */ /* 0x000e2400000e0000 */
[----:B0-----:R-:W-:-:S05]  /*2100*/  FADD R8, R9, R8 ;  /* 0x0000000809087221 */ /* 0x001fca0000000000 */
[----:B------:R-:W0:Y:S02]  /*2110*/  SHFL.BFLY PT, R7, R8, 0x1, 0x1f ;  /* 0x0c201f0008077f89 */ /* 0x000e2400000e0000 */
[----:B0-----:R-:W-:Y:S01]  /*2120*/  FADD R0, R8, R7 ;  /* 0x0000000708007221 */ /* 0x001fe20000000000 */
[----:B------:R-:W-:Y:S06]  /*2130*/  @P0 EXIT ;  /* 0x000000000000094d */ /* 0x000fec0003800000 */
[----:B------:R-:W-:Y:S01]  /*2140*/  FSETP.GEU.AND P0, PT, R0, 1.175494350822287508e-38, PT ;  /* 0x008000000000780b */ /* 0x000fe20003f0e000 */
[----:B------:R-:W0:Y:S01]  /*2150*/  LDCU.64 UR6, c[0x0][0x388] ;  /* 0x00007100ff0677ac */ /* 0x000e220008000a00 */
[----:B------:R-:W-:Y:S01]  /*2160*/  MOV R7, 0x3e055027 ;  /* 0x3e05502700077802 */ /* 0x000fe20000000f00 */
[----:B------:R-:W1:Y:S01]  /*2170*/  LDCU.64 UR8, c[0x0][0x390] ;  /* 0x00007200ff0877ac */ /* 0x000e620008000a00 */
[----:B------:R-:W-:Y:S02]  /*2180*/  USHF.L.U32 UR4, UR12, 0x1, URZ ;  /* 0x000000010c047899 */ /* 0x000fe400080006ff */
[----:B------:R-:W-:-:S07]  /*2190*/  USHF.R.U32.HI UR5, URZ, 0x1f, UR12 ;  /* 0x0000001fff057899 */ /* 0x000fce000801160c */
[----:B------:R-:W-:-:S05]  /*21a0*/  @!P0 FMUL R0, R0, 8388608 ;  /* 0x4b00000000008820 */ /* 0x000fca0000400000 */
[----:B------:R-:W-:Y:S01]  /*21b0*/  IADD3 R2, PT, PT, R0, -0x3f2aaaab, RZ ;  /* 0xc0d5555500027810 */ /* 0x000fe20007ffe0ff */
[----:B0-----:R-:W-:-:S03]  /*21c0*/  UIADD3 UR6, UP0, UPT, UR4, UR6, URZ ;  /* 0x0000000604067290 */ /* 0x001fc6000ff1e0ff */
[----:B------:R-:W-:Y:S01]  /*21d0*/  LOP3.LUT R5, R2, 0xff800000, RZ, 0xc0, !PT ;  /* 0xff80000002057812 */ /* 0x000fe200078ec0ff */
[----:B-1----:R-:W-:Y:S02]  /*21e0*/  UIADD3 UR4, UP1, UPT, UR4, UR8, URZ ;  /* 0x0000000804047290 */ /* 0x002fe4000ff3e0ff */
[----:B------:R-:W-:Y:S01]  /*21f0*/  UIADD3.X UR7, UPT, UPT, UR5, UR7, URZ, UP0, !UPT ;  /* 0x0000000705077290 */ /* 0x000fe200087fe4ff */
[-C--:B------:R-:W-:Y:S01]  /*2200*/  IADD3 R2, PT, PT, R0, -R5.reuse, RZ ;  /* 0x8000000500027210 */ /* 0x080fe20007ffe0ff */
[----:B------:R-:W-:Y:S01]  /*2210*/  UIADD3.X UR5, UPT, UPT, UR5, UR9, URZ, UP1, !UPT ;  /* 0x0000000905057290 */ /* 0x000fe20008ffe4ff */
[----:B------:R-:W-:-:S03]  /*2220*/  I2FP.F32.S32 R5, R5 ;  /* 0x0000000500057245 */ /* 0x000fc60000201400 */
[----:B------:R-:W-:Y:S01]  /*2230*/  FADD R4, R2, -1 ;  /* 0xbf80000002047421 */ /* 0x000fe20000000000 */
[----:B------:R-:W-:Y:S02]  /*2240*/  FSEL R2, RZ, -23, P0 ;  /* 0xc1b80000ff027808 */ /* 0x000fe40000000000 */
[----:B------:R-:W-:Y:S01]  /*2250*/  ISETP.GT.U32.AND P0, PT, R0, 0x7f7fffff, PT ;  /* 0x7f7fffff0000780c */ /* 0x000fe20003f04070 */
[C---:B------:R-:W-:Y:S02]  /*2260*/  FFMA R7, R4.reuse, -R7, 0.14084610342979431152 ;  /* 0x3e1039f604077423 */ /* 0x040fe40000000807 */
[----:B------:R-:W-:Y:S01]  /*2270*/  FFMA R2, R5, 1.1920928955078125e-07, R2 ;  /* 0x3400000005027823 */ /* 0x000fe20000000002 */
[----:B------:R-:W-:Y:S01]  /*2280*/  MOV R5, 0x7f800000 ;  /* 0x7f80000000057802 */ /* 0x000fe20000000f00 */
[----:B------:R-:W-:-:S04]  /*2290*/  FFMA R7, R4, R7, -0.12148627638816833496 ;  /* 0xbdf8cdcc04077423 */ /* 0x000fc80000000007 */
[----:B------:R-:W-:-:S04]  /*22a0*/  FFMA R7, R4, R7, 0.13980610668659210205 ;  /* 0x3e0f295504077423 */ /* 0x000fc80000000007 */
[----:B------:R-:W-:-:S04]  /*22b0*/  FFMA R7, R4, R7, -0.16684235632419586182 ;  /* 0xbe2ad8b904077423 */ /* 0x000fc80000000007 */
[----:B------:R-:W-:-:S04]  /*22c0*/  FFMA R7, R4, R7, 0.20012299716472625732 ;  /* 0x3e4ced0b04077423 */ /* 0x000fc80000000007 */
[----:B------:R-:W-:-:S04]  /*22d0*/  FFMA R7, R4, R7, -0.24999669194221496582 ;  /* 0xbe7fff2204077423 */ /* 0x000fc80000000007 */
[----:B------:R-:W-:-:S04]  /*22e0*/  FFMA R7, R4, R7, 0.33333182334899902344 ;  /* 0x3eaaaa7804077423 */ /* 0x000fc80000000007 */
[----:B------:R-:W-:-:S04]  /*22f0*/  FFMA R7, R4, R7, -0.5 ;  /* 0xbf00000004077423 */ /* 0x000fc80000000007 */
[----:B------:R-:W-:-:S04]  /*2300*/  FMUL R7, R4, R7 ;  /* 0x0000000704077220 */ /* 0x000fc80000400000 */
[----:B------:R-:W-:Y:S01]  /*2310*/  FFMA R7, R4, R7, R4 ;  /* 0x0000000704077223 */ /* 0x000fe20000000004 */
[----:B------:R-:W-:-:S03]  /*2320*/  MOV R4, UR4 ;  /* 0x0000000400047c02 */ /* 0x000fc60008000f00 */
[----:B------:R-:W-:Y:S01]  /*2330*/  FFMA R2, R2, 0.69314718246459960938, R7 ;  /* 0x3f31721802027823 */ /* 0x000fe20000000007 */
[C---:B------:R-:W-:Y:S01]  /*2340*/  @P0 FFMA R2, R0.reuse, R5, +INF ;  /* 0x7f80000000020423 */ /* 0x040fe20000000005 */
[----:B------:R-:W-:Y:S02]  /*2350*/  FSETP.NEU.AND P0, PT, R0, RZ, PT ;  /* 0x000000ff0000720b */ /* 0x000fe40003f0d000 */
[----:B------:R-:W-:Y:S02]  /*2360*/  MOV R5, UR5 ;  /* 0x0000000500057c02 */ /* 0x000fe40008000f00 */
[----:B------:R-:W-:-:S04]  /*2370*/  FSEL R2, R2, -INF , P0 ;  /* 0xff80000002027808 */ /* 0x000fc80000000000 */
[----:B------:R-:W-:Y:S02]  /*2380*/  F2FP.BF16.F32.PACK_AB R0, R3, R2 ;  /* 0x000000020300723e */ /* 0x000fe400000010ff */
[----:B------:R-:W-:Y:S02]  /*2390*/  MOV R2, UR6 ;  /* 0x0000000600027c02 */ /* 0x000fe40008000f00 */
[----:B------:R-:W-:Y:S02]  /*23a0*/  MOV R3, UR7 ;  /* 0x0000000700037c02 */ /* 0x000fe40008000f00 */
[----:B------:R-:W-:-:S03]  /*23b0*/  PRMT R6, R0, 0x7632, R6 ;  /* 0x0000763200067816 */ /* 0x000fc60000000006 */
[----:B------:R-:W-:Y:S04]  /*23c0*/  STG.E.U16 desc[UR10][R2.64], R0 ;  /* 0x0000000002007986 */ /* 0x000fe8000c10150a */
[----:B------:R-:W-:Y:S01]  /*23d0*/  STG.E.U16 desc[UR10][R4.64], R6 ;  /* 0x0000000604007986 */ /* 0x000fe2000c10150a */
[----:B------:R-:W-:Y:S05]  /*23e0*/  EXIT ;  /* 0x000000000000794d */ /* 0x000fea0003800000 */
.L_x_8:
[----:B------:R-:W-:-:S00]  /*23f0*/  BRA `(.L_x_8) ;  /* 0xfffffffc00fc7947 */ /* 0x000fc0000383ffff */
[----:B------:R-:W-:-:S00]  /*2400*/  NOP ;  /* 0x0000000000007918 */ /* 0x000fc00000000000 */
[----:B------:R-:W-:-:S00]  /*2410*/  NOP ;  /* 0x0000000000007918 */ /* 0x000fc00000000000 */
[----:B------:R-:W-:-:S00]  /*2420*/  NOP ;  /* 0x0000000000007918 */ /* 0x000fc00000000000 */
[----:B------:R-:W-:-:S00]  /*2430*/  NOP ;  /* 0x0000000000007918 */ /* 0x000fc00000000000 */
[----:B------:R-:W-:-:S00]  /*2440*/  NOP ;  /* 0x0000000000007918 */ /* 0x000fc00000000000 */
[----:B------:R-:W-:-:S00]  /*2450*/  NOP ;  /* 0x0000000000007918 */ /* 0x000fc00000000000 */
[----:B------:R-:W-:-:S00]  /*2460*/  NOP ;  /* 0x0000000000007918 */ /* 0x000fc00000000000 */
[----:B------:R-:W-:-:S00]  /*2470*/  NOP ;  /* 0x0000000000007918 */ /* 0x000fc00000000000 */
.L_x_9:


//--------------------- .nv.shared._Z22prepare_softmax_kernelP13__nv_bfloat16S0_S0_iii --------------------------
	.section	.nv.shared._Z22prepare_softmax_kernelP13__nv_bfloat16S0_S0_iii,"aw",@nobits
	.sectionflags	@""
	.align	4
.nv.shared._Z22prepare_softmax_kernelP13__nv_bfloat16S0_S0_iii:
	.zero		1280


//--------------------- .nv.shared.reserved.0     --------------------------
	.section	.nv.shared.reserved.0,"aw",@nobits
	.weak		__nv_reservedSMEM_offset_0_alias
	.size		__nv_reservedSMEM_offset_0_alias, 0, 64
	.other		__nv_reservedSMEM_offset_0_alias,@"STO_CUDA_RESERVED_SHARED STV_DEFAULT"
__nv_reservedSMEM_offset_0_alias:
	.zero		0
	.zero		64


//--------------------- .nv.constant0._Z22prepare_softmax_kernelP13__nv_bfloat16S0_S0_iii --------------------------
	.section	.nv.constant0._Z22prepare_softmax_kernelP13__nv_bfloat16S0_S0_iii,"a",@progbits
	.sectionflags	@""
	.align	4
.nv.constant0._Z22prepare_softmax_kernelP13__nv_bfloat16S0_S0_iii:
	.zero		932


//--------------------- SYMBOLS --------------------------

	.type		.nv.reservedSmem.offset0,@object
	.size		.nv.reservedSmem.offset0,0x4
	.type		.nv.reservedSmem.cap,@object
	.size		.nv.reservedSmem.cap,0x4
